//
// Generated by NVIDIA NVVM Compiler
//
// Compiler Build ID: CL-36424714
// Cuda compilation tools, release 13.0, V13.0.88
// Based on NVVM 20.0.0
//

.version 9.0
.target sm_100
.address_size 64

	// .globl	_Z17init_state_vectorPfS_i

.visible .entry _Z17init_state_vectorPfS_i(
	.param .u64 .ptr .align 1 _Z17init_state_vectorPfS_i_param_0,
	.param .u64 .ptr .align 1 _Z17init_state_vectorPfS_i_param_1,
	.param .u32 _Z17init_state_vectorPfS_i_param_2
)
{
	.reg .pred 	%p<3>;
	.reg .b32 	%r<8>;
	.reg .b32 	%f<2>;
	.reg .b64 	%rd<10>;

	ld.param.u64 	%rd2, [_Z17init_state_vectorPfS_i_param_0];
	ld.param.u64 	%rd3, [_Z17init_state_vectorPfS_i_param_1];
	ld.param.u32 	%r1, [_Z17init_state_vectorPfS_i_param_2];
	mov.u32 	%r2, %ctaid.x;
	mov.u32 	%r3, %ntid.x;
	mov.u32 	%r4, %tid.x;
	mad.lo.s32 	%r5, %r2, %r3, %r4;
	cvt.s64.s32 	%rd1, %r5;
	shr.u64 	%rd4, %rd1, %r1;
	setp.ne.s64 	%p1, %rd4, 0;
	@%p1 bra 	$L__BB0_2;
	cvt.u32.u64 	%r6, %rd1;
	cvta.to.global.u64 	%rd5, %rd2;
	cvta.to.global.u64 	%rd6, %rd3;
	setp.eq.s32 	%p2, %r6, 0;
	selp.f32 	%f1, 0f3F800000, 0f00000000, %p2;
	shl.b64 	%rd7, %rd1, 2;
	add.s64 	%rd8, %rd5, %rd7;
	st.global.f32 	[%rd8], %f1;
	add.s64 	%rd9, %rd6, %rd7;
	mov.b32 	%r7, 0;
	st.global.u32 	[%rd9], %r7;
$L__BB0_2:
	ret;

}
	// .globl	_Z13kernel_gate_2PfS_i7unitaryS0_i
.visible .entry _Z13kernel_gate_2PfS_i7unitaryS0_i(
	.param .u64 .ptr .align 1 _Z13kernel_gate_2PfS_i7unitaryS0_i_param_0,
	.param .u64 .ptr .align 1 _Z13kernel_gate_2PfS_i7unitaryS0_i_param_1,
	.param .u32 _Z13kernel_gate_2PfS_i7unitaryS0_i_param_2,
	.param .align 4 .b8 _Z13kernel_gate_2PfS_i7unitaryS0_i_param_3[16],
	.param .align 4 .b8 _Z13kernel_gate_2PfS_i7unitaryS0_i_param_4[16],
	.param .u32 _Z13kernel_gate_2PfS_i7unitaryS0_i_param_5
)
{
	.reg .pred 	%p<2>;
	.reg .b32 	%r<12>;
	.reg .b32 	%f<33>;
	.reg .b64 	%rd<22>;

	ld.param.f32 	%f8, [_Z13kernel_gate_2PfS_i7unitaryS0_i_param_4+12];
	ld.param.f32 	%f7, [_Z13kernel_gate_2PfS_i7unitaryS0_i_param_4+8];
	ld.param.f32 	%f6, [_Z13kernel_gate_2PfS_i7unitaryS0_i_param_4+4];
	ld.param.f32 	%f5, [_Z13kernel_gate_2PfS_i7unitaryS0_i_param_4];
	ld.param.f32 	%f4, [_Z13kernel_gate_2PfS_i7unitaryS0_i_param_3+12];
	ld.param.f32 	%f3, [_Z13kernel_gate_2PfS_i7unitaryS0_i_param_3+8];
	ld.param.f32 	%f2, [_Z13kernel_gate_2PfS_i7unitaryS0_i_param_3+4];
	ld.param.f32 	%f1, [_Z13kernel_gate_2PfS_i7unitaryS0_i_param_3];
	ld.param.u64 	%rd2, [_Z13kernel_gate_2PfS_i7unitaryS0_i_param_0];
	ld.param.u64 	%rd3, [_Z13kernel_gate_2PfS_i7unitaryS0_i_param_1];
	ld.param.u32 	%r2, [_Z13kernel_gate_2PfS_i7unitaryS0_i_param_2];
	ld.param.u32 	%r1, [_Z13kernel_gate_2PfS_i7unitaryS0_i_param_5];
	mov.u32 	%r3, %ctaid.x;
	mov.u32 	%r4, %ntid.x;
	mov.u32 	%r5, %tid.x;
	mad.lo.s32 	%r6, %r3, %r4, %r5;
	cvt.s64.s32 	%rd1, %r6;
	add.s32 	%r7, %r2, -1;
	shr.u64 	%rd4, %rd1, %r7;
	setp.ne.s64 	%p1, %rd4, 0;
	@%p1 bra 	$L__BB1_2;
	cvt.u32.u64 	%r8, %rd1;
	cvta.to.global.u64 	%rd5, %rd2;
	cvta.to.global.u64 	%rd6, %rd3;
	shr.s32 	%r9, %r8, %r1;
	add.s32 	%r10, %r1, 1;
	shl.b32 	%r11, %r9, %r10;
	cvt.s64.s32 	%rd7, %r11;
	mov.b64 	%rd8, -1;
	shl.b64 	%rd9, %rd8, %r1;
	not.b64 	%rd10, %rd9;
	and.b64  	%rd11, %rd10, %rd1;
	or.b64  	%rd12, %rd11, %rd7;
	mov.b64 	%rd13, 1;
	shl.b64 	%rd14, %rd13, %r1;
	or.b64  	%rd15, %rd12, %rd14;
	shl.b64 	%rd16, %rd12, 2;
	add.s64 	%rd17, %rd5, %rd16;
	ld.global.f32 	%f9, [%rd17];
	mul.f32 	%f10, %f1, %f9;
	add.s64 	%rd18, %rd6, %rd16;
	ld.global.f32 	%f11, [%rd18];
	mul.f32 	%f12, %f5, %f11;
	sub.f32 	%f13, %f10, %f12;
	shl.b64 	%rd19, %rd15, 2;
	add.s64 	%rd20, %rd5, %rd19;
	ld.global.f32 	%f14, [%rd20];
	fma.rn.f32 	%f15, %f2, %f14, %f13;
	add.s64 	%rd21, %rd6, %rd19;
	ld.global.f32 	%f16, [%rd21];
	mul.f32 	%f17, %f6, %f16;
	sub.f32 	%f18, %f15, %f17;
	mul.f32 	%f19, %f1, %f11;
	fma.rn.f32 	%f20, %f5, %f9, %f19;
	fma.rn.f32 	%f21, %f6, %f14, %f20;
	fma.rn.f32 	%f22, %f2, %f16, %f21;
	mul.f32 	%f23, %f3, %f9;
	mul.f32 	%f24, %f7, %f11;
	sub.f32 	%f25, %f23, %f24;
	fma.rn.f32 	%f26, %f4, %f14, %f25;
	mul.f32 	%f27, %f8, %f16;
	sub.f32 	%f28, %f26, %f27;
	mul.f32 	%f29, %f3, %f11;
	fma.rn.f32 	%f30, %f7, %f9, %f29;
	fma.rn.f32 	%f31, %f8, %f14, %f30;
	fma.rn.f32 	%f32, %f4, %f16, %f31;
	st.global.f32 	[%rd17], %f18;
	st.global.f32 	[%rd20], %f28;
	st.global.f32 	[%rd18], %f22;
	st.global.f32 	[%rd21], %f32;
$L__BB1_2:
	ret;

}
	// .globl	_Z13kernel_gate_4PfS_i8unitary4S0_ii
.visible .entry _Z13kernel_gate_4PfS_i8unitary4S0_ii(
	.param .u64 .ptr .align 1 _Z13kernel_gate_4PfS_i8unitary4S0_ii_param_0,
	.param .u64 .ptr .align 1 _Z13kernel_gate_4PfS_i8unitary4S0_ii_param_1,
	.param .u32 _Z13kernel_gate_4PfS_i8unitary4S0_ii_param_2,
	.param .align 4 .b8 _Z13kernel_gate_4PfS_i8unitary4S0_ii_param_3[64],
	.param .align 4 .b8 _Z13kernel_gate_4PfS_i8unitary4S0_ii_param_4[64],
	.param .u32 _Z13kernel_gate_4PfS_i8unitary4S0_ii_param_5,
	.param .u32 _Z13kernel_gate_4PfS_i8unitary4S0_ii_param_6
)
{
	.reg .pred 	%p<2>;
	.reg .b32 	%r<17>;
	.reg .b32 	%f<121>;
	.reg .b64 	%rd<38>;

	ld.param.f32 	%f32, [_Z13kernel_gate_4PfS_i8unitary4S0_ii_param_4+60];
	ld.param.f32 	%f31, [_Z13kernel_gate_4PfS_i8unitary4S0_ii_param_4+56];
	ld.param.f32 	%f30, [_Z13kernel_gate_4PfS_i8unitary4S0_ii_param_4+52];
	ld.param.f32 	%f29, [_Z13kernel_gate_4PfS_i8unitary4S0_ii_param_4+48];
	ld.param.f32 	%f28, [_Z13kernel_gate_4PfS_i8unitary4S0_ii_param_4+44];
	ld.param.f32 	%f27, [_Z13kernel_gate_4PfS_i8unitary4S0_ii_param_4+40];
	ld.param.f32 	%f26, [_Z13kernel_gate_4PfS_i8unitary4S0_ii_param_4+36];
	ld.param.f32 	%f25, [_Z13kernel_gate_4PfS_i8unitary4S0_ii_param_4+32];
	ld.param.f32 	%f24, [_Z13kernel_gate_4PfS_i8unitary4S0_ii_param_4+28];
	ld.param.f32 	%f23, [_Z13kernel_gate_4PfS_i8unitary4S0_ii_param_4+24];
	ld.param.f32 	%f22, [_Z13kernel_gate_4PfS_i8unitary4S0_ii_param_4+20];
	ld.param.f32 	%f21, [_Z13kernel_gate_4PfS_i8unitary4S0_ii_param_4+16];
	ld.param.f32 	%f20, [_Z13kernel_gate_4PfS_i8unitary4S0_ii_param_4+12];
	ld.param.f32 	%f19, [_Z13kernel_gate_4PfS_i8unitary4S0_ii_param_4+8];
	ld.param.f32 	%f18, [_Z13kernel_gate_4PfS_i8unitary4S0_ii_param_4+4];
	ld.param.f32 	%f17, [_Z13kernel_gate_4PfS_i8unitary4S0_ii_param_4];
	ld.param.f32 	%f16, [_Z13kernel_gate_4PfS_i8unitary4S0_ii_param_3+60];
	ld.param.f32 	%f15, [_Z13kernel_gate_4PfS_i8unitary4S0_ii_param_3+56];
	ld.param.f32 	%f14, [_Z13kernel_gate_4PfS_i8unitary4S0_ii_param_3+52];
	ld.param.f32 	%f13, [_Z13kernel_gate_4PfS_i8unitary4S0_ii_param_3+48];
	ld.param.f32 	%f12, [_Z13kernel_gate_4PfS_i8unitary4S0_ii_param_3+44];
	ld.param.f32 	%f11, [_Z13kernel_gate_4PfS_i8unitary4S0_ii_param_3+40];
	ld.param.f32 	%f10, [_Z13kernel_gate_4PfS_i8unitary4S0_ii_param_3+36];
	ld.param.f32 	%f9, [_Z13kernel_gate_4PfS_i8unitary4S0_ii_param_3+32];
	ld.param.f32 	%f8, [_Z13kernel_gate_4PfS_i8unitary4S0_ii_param_3+28];
	ld.param.f32 	%f7, [_Z13kernel_gate_4PfS_i8unitary4S0_ii_param_3+24];
	ld.param.f32 	%f6, [_Z13kernel_gate_4PfS_i8unitary4S0_ii_param_3+20];
	ld.param.f32 	%f5, [_Z13kernel_gate_4PfS_i8unitary4S0_ii_param_3+16];
	ld.param.f32 	%f4, [_Z13kernel_gate_4PfS_i8unitary4S0_ii_param_3+12];
	ld.param.f32 	%f3, [_Z13kernel_gate_4PfS_i8unitary4S0_ii_param_3+8];
	ld.param.f32 	%f2, [_Z13kernel_gate_4PfS_i8unitary4S0_ii_param_3+4];
	ld.param.f32 	%f1, [_Z13kernel_gate_4PfS_i8unitary4S0_ii_param_3];
	ld.param.u64 	%rd3, [_Z13kernel_gate_4PfS_i8unitary4S0_ii_param_1];
	ld.param.u32 	%r3, [_Z13kernel_gate_4PfS_i8unitary4S0_ii_param_2];
	ld.param.u32 	%r1, [_Z13kernel_gate_4PfS_i8unitary4S0_ii_param_5];
	ld.param.u32 	%r2, [_Z13kernel_gate_4PfS_i8unitary4S0_ii_param_6];
	mov.u32 	%r4, %ctaid.x;
	mov.u32 	%r5, %ntid.x;
	mov.u32 	%r6, %tid.x;
	mad.lo.s32 	%r7, %r4, %r5, %r6;
	cvt.s64.s32 	%rd1, %r7;
	add.s32 	%r8, %r3, -1;
	shr.u64 	%rd4, %rd1, %r8;
	setp.ne.s64 	%p1, %rd4, 0;
	@%p1 bra 	$L__BB2_2;
	ld.param.u64 	%rd37, [_Z13kernel_gate_4PfS_i8unitary4S0_ii_param_0];
	cvt.u32.u64 	%r9, %rd1;
	cvta.to.global.u64 	%rd5, %rd37;
	cvta.to.global.u64 	%rd6, %rd3;
	min.s32 	%r10, %r1, %r2;
	max.s32 	%r11, %r1, %r2;
	add.s32 	%r12, %r11, -1;
	shr.s32 	%r13, %r9, %r12;
	add.s32 	%r14, %r11, 1;
	shl.b32 	%r15, %r13, %r14;
	cvt.s64.s32 	%rd7, %r15;
	mov.b64 	%rd8, -1;
	shl.b64 	%rd9, %rd8, %r12;
	not.b64 	%rd10, %rd9;
	and.b64  	%rd11, %rd10, %rd1;
	shr.u64 	%rd12, %rd11, %r10;
	add.s32 	%r16, %r10, 1;
	shl.b64 	%rd13, %rd12, %r16;
	shl.b64 	%rd14, %rd8, %r10;
	not.b64 	%rd15, %rd14;
	and.b64  	%rd16, %rd15, %rd1;
	or.b64  	%rd17, %rd16, %rd7;
	or.b64  	%rd18, %rd17, %rd13;
	mov.b64 	%rd19, 1;
	shl.b64 	%rd20, %rd19, %r2;
	or.b64  	%rd21, %rd18, %rd20;
	shl.b64 	%rd22, %rd19, %r1;
	or.b64  	%rd23, %rd18, %rd22;
	or.b64  	%rd24, %rd23, %rd20;
	shl.b64 	%rd25, %rd18, 2;
	add.s64 	%rd26, %rd5, %rd25;
	ld.global.f32 	%f33, [%rd26];
	mul.f32 	%f34, %f1, %f33;
	add.s64 	%rd27, %rd6, %rd25;
	ld.global.f32 	%f35, [%rd27];
	mul.f32 	%f36, %f17, %f35;
	sub.f32 	%f37, %f34, %f36;
	shl.b64 	%rd28, %rd21, 2;
	add.s64 	%rd29, %rd5, %rd28;
	ld.global.f32 	%f38, [%rd29];
	fma.rn.f32 	%f39, %f2, %f38, %f37;
	add.s64 	%rd30, %rd6, %rd28;
	ld.global.f32 	%f40, [%rd30];
	mul.f32 	%f41, %f18, %f40;
	sub.f32 	%f42, %f39, %f41;
	shl.b64 	%rd31, %rd23, 2;
	add.s64 	%rd32, %rd5, %rd31;
	ld.global.f32 	%f43, [%rd32];
	fma.rn.f32 	%f44, %f3, %f43, %f42;
	add.s64 	%rd33, %rd6, %rd31;
	ld.global.f32 	%f45, [%rd33];
	mul.f32 	%f46, %f19, %f45;
	sub.f32 	%f47, %f44, %f46;
	shl.b64 	%rd34, %rd24, 2;
	add.s64 	%rd35, %rd5, %rd34;
	ld.global.f32 	%f48, [%rd35];
	fma.rn.f32 	%f49, %f4, %f48, %f47;
	add.s64 	%rd36, %rd6, %rd34;
	ld.global.f32 	%f50, [%rd36];
	mul.f32 	%f51, %f20, %f50;
	sub.f32 	%f52, %f49, %f51;
	mul.f32 	%f53, %f1, %f35;
	fma.rn.f32 	%f54, %f17, %f33, %f53;
	fma.rn.f32 	%f55, %f18, %f38, %f54;
	fma.rn.f32 	%f56, %f2, %f40, %f55;
	fma.rn.f32 	%f57, %f19, %f43, %f56;
	fma.rn.f32 	%f58, %f3, %f45, %f57;
	fma.rn.f32 	%f59, %f20, %f48, %f58;
	fma.rn.f32 	%f60, %f4, %f50, %f59;
	mul.f32 	%f61, %f5, %f33;
	mul.f32 	%f62, %f21, %f35;
	sub.f32 	%f63, %f61, %f62;
	fma.rn.f32 	%f64, %f6, %f38, %f63;
	mul.f32 	%f65, %f22, %f40;
	sub.f32 	%f66, %f64, %f65;
	fma.rn.f32 	%f67, %f7, %f43, %f66;
	mul.f32 	%f68, %f23, %f45;
	sub.f32 	%f69, %f67, %f68;
	fma.rn.f32 	%f70, %f8, %f48, %f69;
	mul.f32 	%f71, %f24, %f50;
	sub.f32 	%f72, %f70, %f71;
	mul.f32 	%f73, %f5, %f35;
	fma.rn.f32 	%f74, %f21, %f33, %f73;
	fma.rn.f32 	%f75, %f22, %f38, %f74;
	fma.rn.f32 	%f76, %f6, %f40, %f75;
	fma.rn.f32 	%f77, %f23, %f43, %f76;
	fma.rn.f32 	%f78, %f7, %f45, %f77;
	fma.rn.f32 	%f79, %f24, %f48, %f78;
	fma.rn.f32 	%f80, %f8, %f50, %f79;
	mul.f32 	%f81, %f9, %f33;
	mul.f32 	%f82, %f25, %f35;
	sub.f32 	%f83, %f81, %f82;
	fma.rn.f32 	%f84, %f10, %f38, %f83;
	mul.f32 	%f85, %f26, %f40;
	sub.f32 	%f86, %f84, %f85;
	fma.rn.f32 	%f87, %f11, %f43, %f86;
	mul.f32 	%f88, %f27, %f45;
	sub.f32 	%f89, %f87, %f88;
	fma.rn.f32 	%f90, %f12, %f48, %f89;
	mul.f32 	%f91, %f28, %f50;
	sub.f32 	%f92, %f90, %f91;
	mul.f32 	%f93, %f9, %f35;
	fma.rn.f32 	%f94, %f25, %f33, %f93;
	fma.rn.f32 	%f95, %f26, %f38, %f94;
	fma.rn.f32 	%f96, %f10, %f40, %f95;
	fma.rn.f32 	%f97, %f27, %f43, %f96;
	fma.rn.f32 	%f98, %f11, %f45, %f97;
	fma.rn.f32 	%f99, %f28, %f48, %f98;
	fma.rn.f32 	%f100, %f12, %f50, %f99;
	mul.f32 	%f101, %f13, %f33;
	mul.f32 	%f102, %f29, %f35;
	sub.f32 	%f103, %f101, %f102;
	fma.rn.f32 	%f104, %f14, %f38, %f103;
	mul.f32 	%f105, %f30, %f40;
	sub.f32 	%f106, %f104, %f105;
	fma.rn.f32 	%f107, %f15, %f43, %f106;
	mul.f32 	%f108, %f31, %f45;
	sub.f32 	%f109, %f107, %f108;
	fma.rn.f32 	%f110, %f16, %f48, %f109;
	mul.f32 	%f111, %f32, %f50;
	sub.f32 	%f112, %f110, %f111;
	mul.f32 	%f113, %f13, %f35;
	fma.rn.f32 	%f114, %f29, %f33, %f113;
	fma.rn.f32 	%f115, %f30, %f38, %f114;
	fma.rn.f32 	%f116, %f14, %f40, %f115;
	fma.rn.f32 	%f117, %f31, %f43, %f116;
	fma.rn.f32 	%f118, %f15, %f45, %f117;
	fma.rn.f32 	%f119, %f32, %f48, %f118;
	fma.rn.f32 	%f120, %f16, %f50, %f119;
	st.global.f32 	[%rd26], %f52;
	st.global.f32 	[%rd29], %f72;
	st.global.f32 	[%rd32], %f92;
	st.global.f32 	[%rd35], %f112;
	st.global.f32 	[%rd27], %f60;
	st.global.f32 	[%rd30], %f80;
	st.global.f32 	[%rd33], %f100;
	st.global.f32 	[%rd36], %f120;
$L__BB2_2:
	ret;

}
	// .globl	_Z11kernel_cnotPfS_iii
.visible .entry _Z11kernel_cnotPfS_iii(
	.param .u64 .ptr .align 1 _Z11kernel_cnotPfS_iii_param_0,
	.param .u64 .ptr .align 1 _Z11kernel_cnotPfS_iii_param_1,
	.param .u32 _Z11kernel_cnotPfS_iii_param_2,
	.param .u32 _Z11kernel_cnotPfS_iii_param_3,
	.param .u32 _Z11kernel_cnotPfS_iii_param_4
)
{
	.reg .pred 	%p<2>;
	.reg .b32 	%r<17>;
	.reg .b32 	%f<5>;
	.reg .b64 	%rd<30>;

	ld.param.u64 	%rd2, [_Z11kernel_cnotPfS_iii_param_0];
	ld.param.u64 	%rd3, [_Z11kernel_cnotPfS_iii_param_1];
	ld.param.u32 	%r3, [_Z11kernel_cnotPfS_iii_param_2];
	ld.param.u32 	%r1, [_Z11kernel_cnotPfS_iii_param_3];
	ld.param.u32 	%r2, [_Z11kernel_cnotPfS_iii_param_4];
	mov.u32 	%r4, %ctaid.x;
	mov.u32 	%r5, %ntid.x;
	mov.u32 	%r6, %tid.x;
	mad.lo.s32 	%r7, %r4, %r5, %r6;
	cvt.s64.s32 	%rd1, %r7;
	add.s32 	%r8, %r3, -2;
	shr.u64 	%rd4, %rd1, %r8;
	setp.ne.s64 	%p1, %rd4, 0;
	@%p1 bra 	$L__BB3_2;
	cvt.u32.u64 	%r9, %rd1;
	cvta.to.global.u64 	%rd5, %rd2;
	cvta.to.global.u64 	%rd6, %rd3;
	min.s32 	%r10, %r1, %r2;
	max.s32 	%r11, %r1, %r2;
	add.s32 	%r12, %r11, -1;
	shr.s32 	%r13, %r9, %r12;
	add.s32 	%r14, %r11, 1;
	shl.b32 	%r15, %r13, %r14;
	cvt.s64.s32 	%rd7, %r15;
	mov.b64 	%rd8, -1;
	shl.b64 	%rd9, %rd8, %r12;
	not.b64 	%rd10, %rd9;
	and.b64  	%rd11, %rd10, %rd1;
	shr.u64 	%rd12, %rd11, %r10;
	add.s32 	%r16, %r10, 1;
	shl.b64 	%rd13, %rd12, %r16;
	shl.b64 	%rd14, %rd8, %r10;
	not.b64 	%rd15, %rd14;
	and.b64  	%rd16, %rd15, %rd1;
	mov.b64 	%rd17, 1;
	shl.b64 	%rd18, %rd17, %r1;
	or.b64  	%rd19, %rd16, %rd18;
	or.b64  	%rd20, %rd19, %rd7;
	or.b64  	%rd21, %rd20, %rd13;
	shl.b64 	%rd22, %rd17, %r2;
	or.b64  	%rd23, %rd21, %rd22;
	shl.b64 	%rd24, %rd23, 2;
	add.s64 	%rd25, %rd5, %rd24;
	ld.global.f32 	%f1, [%rd25];
	add.s64 	%rd26, %rd6, %rd24;
	ld.global.f32 	%f2, [%rd26];
	shl.b64 	%rd27, %rd21, 2;
	add.s64 	%rd28, %rd5, %rd27;
	ld.global.f32 	%f3, [%rd28];
	add.s64 	%rd29, %rd6, %rd27;
	ld.global.f32 	%f4, [%rd29];
	st.global.f32 	[%rd28], %f1;
	st.global.f32 	[%rd25], %f3;
	st.global.f32 	[%rd29], %f2;
	st.global.f32 	[%rd26], %f4;
$L__BB3_2:
	ret;

}


// ===== COMPILED SASS (sm_100) =====

	.target	sm_100

	.elftype	@"ET_EXEC"


//--------------------- .note.nv.tkinfo           --------------------------
	.section	.note.nv.tkinfo,"",@"SHT_NOTE"
	.sectionflags	@"SHF_NOTE_NV_TKINFO"
	.tkinfo
        /*0018*/ 	.word	0x00000002
        /*0030*/ 	.string	""
        /*0030*/ 	.string	"ptxas"
        /*0030*/ 	.string	"Cuda compilation tools, release 13.0, V13.0.88"
        /*0030*/ 	.string	"Build cuda_13.0.r13.0/compiler.36424714_0"
        /*0030*/ 	.string	"-arch sm_100 -m 64 "



//--------------------- .note.nv.cuinfo           --------------------------
	.section	.note.nv.cuinfo,"",@"SHT_NOTE"
	.sectionflags	@"SHF_NOTE_NV_CUINFO"
        /*0018*/ 	.short	0x0002
        /*001a*/ 	.short	0x0064
        /*001c*/ 	.short	0x0082
	.zero		2


//--------------------- .nv.info                  --------------------------
	.section	.nv.info,"",@"SHT_CUDA_INFO"
	.align	4


	//----- nvinfo : EIATTR_REGCOUNT
	.align		4
        /*0000*/ 	.byte	0x04, 0x2f
        /*0002*/ 	.short	(.L_1 - .L_0)
	.align		4
.L_0:
        /*0004*/ 	.word	index@(_Z17init_state_vectorPfS_i)
        /*0008*/ 	.word	0x0000000a


	//----- nvinfo : EIATTR_FRAME_SIZE
	.align		4
.L_1:
        /*000c*/ 	.byte	0x04, 0x11
        /*000e*/ 	.short	(.L_3 - .L_2)
	.align		4
.L_2:
        /*0010*/ 	.word	index@(_Z17init_state_vectorPfS_i)
        /*0014*/ 	.word	0x00000000


	//----- nvinfo : EIATTR_REGCOUNT
	.align		4
.L_3:
        /*0018*/ 	.byte	0x04, 0x2f
        /*001a*/ 	.short	(.L_5 - .L_4)
	.align		4
.L_4:
        /*001c*/ 	.word	index@(_Z13kernel_gate_2PfS_i7unitaryS0_i)
        /*0020*/ 	.word	0x00000014


	//----- nvinfo : EIATTR_FRAME_SIZE
	.align		4
.L_5:
        /*0024*/ 	.byte	0x04, 0x11
        /*0026*/ 	.short	(.L_7 - .L_6)
	.align		4
.L_6:
        /*0028*/ 	.word	index@(_Z13kernel_gate_2PfS_i7unitaryS0_i)
        /*002c*/ 	.word	0x00000000


	//----- nvinfo : EIATTR_REGCOUNT
	.align		4
.L_7:
        /*0030*/ 	.byte	0x04, 0x2f
        /*0032*/ 	.short	(.L_9 - .L_8)
	.align		4
.L_8:
        /*0034*/ 	.word	index@(_Z13kernel_gate_4PfS_i8unitary4S0_ii)
        /*0038*/ 	.word	0x00000020


	//----- nvinfo : EIATTR_FRAME_SIZE
	.align		4
.L_9:
        /*003c*/ 	.byte	0x04, 0x11
        /*003e*/ 	.short	(.L_11 - .L_10)
	.align		4
.L_10:
        /*0040*/ 	.word	index@(_Z13kernel_gate_4PfS_i8unitary4S0_ii)
        /*0044*/ 	.word	0x00000000


	//----- nvinfo : EIATTR_REGCOUNT
	.align		4
.L_11:
        /*0048*/ 	.byte	0x04, 0x2f
        /*004a*/ 	.short	(.L_13 - .L_12)
	.align		4
.L_12:
        /*004c*/ 	.word	index@(_Z11kernel_cnotPfS_iii)
        /*0050*/ 	.word	0x00000014


	//----- nvinfo : EIATTR_FRAME_SIZE
	.align		4
.L_13:
        /*0054*/ 	.byte	0x04, 0x11
        /*0056*/ 	.short	(.L_15 - .L_14)
	.align		4
.L_14:
        /*0058*/ 	.word	index@(_Z11kernel_cnotPfS_iii)
        /*005c*/ 	.word	0x00000000


	//----- nvinfo : EIATTR_MIN_STACK_SIZE
	.align		4
.L_15:
        /*0060*/ 	.byte	0x04, 0x12
        /*0062*/ 	.short	(.L_17 - .L_16)
	.align		4
.L_16:
        /*0064*/ 	.word	index@(_Z11kernel_cnotPfS_iii)
        /*0068*/ 	.word	0x00000000


	//----- nvinfo : EIATTR_MIN_STACK_SIZE
	.align		4
.L_17:
        /*006c*/ 	.byte	0x04, 0x12
        /*006e*/ 	.short	(.L_19 - .L_18)
	.align		4
.L_18:
        /*0070*/ 	.word	index@(_Z13kernel_gate_4PfS_i8unitary4S0_ii)
        /*0074*/ 	.word	0x00000000


	//----- nvinfo : EIATTR_MIN_STACK_SIZE
	.align		4
.L_19:
        /*0078*/ 	.byte	0x04, 0x12
        /*007a*/ 	.short	(.L_21 - .L_20)
	.align		4
.L_20:
        /*007c*/ 	.word	index@(_Z13kernel_gate_2PfS_i7unitaryS0_i)
        /*0080*/ 	.word	0x00000000


	//----- nvinfo : EIATTR_MIN_STACK_SIZE
	.align		4
.L_21:
        /*0084*/ 	.byte	0x04, 0x12
        /*0086*/ 	.short	(.L_23 - .L_22)
	.align		4
.L_22:
        /*0088*/ 	.word	index@(_Z17init_state_vectorPfS_i)
        /*008c*/ 	.word	0x00000000
.L_23:


//--------------------- .nv.compat                --------------------------
	.section	.nv.compat,"",@"SHT_CUDA_COMPAT_INFO"
	.align	4
        /*0000*/ 	.byte	0x02, 0x09, 0x00, 0x00, 0x02, 0x02, 0x01, 0x00, 0x02, 0x05, 0x05, 0x00, 0x03, 0x07, 0x01, 0x01
        /*0010*/ 	.byte	0x02, 0x03, 0x00, 0x00, 0x02, 0x06, 0x01, 0x00, 0x04, 0x0b, 0x08, 0x00, 0x09, 0x00, 0x00, 0x00
        /*0020*/ 	.byte	0x00, 0x00, 0x00, 0x00


//--------------------- .nv.info._Z11kernel_cnotPfS_iii --------------------------
	.section	.nv.info._Z11kernel_cnotPfS_iii,"",@"SHT_CUDA_INFO"
	.sectionflags	@""
	.align	4


	//----- nvinfo : EIATTR_CUDA_API_VERSION
	.align		4
        /*0000*/ 	.byte	0x04, 0x37
        /*0002*/ 	.short	(.L_25 - .L_24)
.L_24:
        /*0004*/ 	.word	0x00000082


	//----- nvinfo : EIATTR_KPARAM_INFO
	.align		4
.L_25:
        /*0008*/ 	.byte	0x04, 0x17
        /*000a*/ 	.short	(.L_27 - .L_26)
.L_26:
        /*000c*/ 	.word	0x00000000
        /*0010*/ 	.short	0x0004
        /*0012*/ 	.short	0x0018
        /*0014*/ 	.byte	0x00, 0xf0, 0x11, 0x00


	//----- nvinfo : EIATTR_KPARAM_INFO
	.align		4
.L_27:
        /*0018*/ 	.byte	0x04, 0x17
        /*001a*/ 	.short	(.L_29 - .L_28)
.L_28:
        /*001c*/ 	.word	0x00000000
        /*0020*/ 	.short	0x0003
        /*0022*/ 	.short	0x0014
        /*0024*/ 	.byte	0x00, 0xf0, 0x11, 0x00


	//----- nvinfo : EIATTR_KPARAM_INFO
	.align		4
.L_29:
        /*0028*/ 	.byte	0x04, 0x17
        /*002a*/ 	.short	(.L_31 - .L_30)
.L_30:
        /*002c*/ 	.word	0x00000000
        /*0030*/ 	.short	0x0002
        /*0032*/ 	.short	0x0010
        /*0034*/ 	.byte	0x00, 0xf0, 0x11, 0x00


	//----- nvinfo : EIATTR_KPARAM_INFO
	.align		4
.L_31:
        /*0038*/ 	.byte	0x04, 0x17
        /*003a*/ 	.short	(.L_33 - .L_32)
.L_32:
        /*003c*/ 	.word	0x00000000
        /*0040*/ 	.short	0x0001
        /*0042*/ 	.short	0x0008
        /*0044*/ 	.byte	0x00, 0xf5, 0x21, 0x00


	//----- nvinfo : EIATTR_KPARAM_INFO
	.align		4
.L_33:
        /*0048*/ 	.byte	0x04, 0x17
        /*004a*/ 	.short	(.L_35 - .L_34)
.L_34:
        /*004c*/ 	.word	0x00000000
        /*0050*/ 	.short	0x0000
        /*0052*/ 	.short	0x0000
        /*0054*/ 	.byte	0x00, 0xf5, 0x21, 0x00


	//----- nvinfo : EIATTR_SPARSE_MMA_MASK
	.align		4
.L_35:
        /*0058*/ 	.byte	0x03, 0x50
        /*005a*/ 	.short	0x0000


	//----- nvinfo : EIATTR_MAXREG_COUNT
	.align		4
        /*005c*/ 	.byte	0x03, 0x1b
        /*005e*/ 	.short	0x00ff


	//----- nvinfo : EIATTR_MERCURY_ISA_VERSION
	.align		4
        /*0060*/ 	.byte	0x03, 0x5f
        /*0062*/ 	.short	0x0101


	//----- nvinfo : EIATTR_VRC_CTA_INIT_COUNT
	.align		4
        /*0064*/ 	.byte	0x02, 0x4a
	.zero		1
	.zero		1


	//----- nvinfo : EIATTR_EXIT_INSTR_OFFSETS
	.align		4
        /*0068*/ 	.byte	0x04, 0x1c
        /*006a*/ 	.short	(.L_37 - .L_36)


	//   ....[0]....
.L_36:
        /*006c*/ 	.word	0x000000c0


	//   ....[1]....
        /*0070*/ 	.word	0x00000450


	//----- nvinfo : EIATTR_CBANK_PARAM_SIZE
	.align		4
.L_37:
        /*0074*/ 	.byte	0x03, 0x19
        /*0076*/ 	.short	0x001c


	//----- nvinfo : EIATTR_PARAM_CBANK
	.align		4
        /*0078*/ 	.byte	0x04, 0x0a
        /*007a*/ 	.short	(.L_39 - .L_38)
	.align		4
.L_38:
        /*007c*/ 	.word	index@(.nv.constant0._Z11kernel_cnotPfS_iii)
        /*0080*/ 	.short	0x0380
        /*0082*/ 	.short	0x001c


	//----- nvinfo : EIATTR_SW_WAR
	.align		4
.L_39:
        /*0084*/ 	.byte	0x04, 0x36
        /*0086*/ 	.short	(.L_41 - .L_40)
.L_40:
        /*0088*/ 	.word	0x00000008
.L_41:


//--------------------- .nv.info._Z13kernel_gate_4PfS_i8unitary4S0_ii --------------------------
	.section	.nv.info._Z13kernel_gate_4PfS_i8unitary4S0_ii,"",@"SHT_CUDA_INFO"
	.sectionflags	@""
	.align	4


	//----- nvinfo : EIATTR_CUDA_API_VERSION
	.align		4
        /*0000*/ 	.byte	0x04, 0x37
        /*0002*/ 	.short	(.L_43 - .L_42)
.L_42:
        /*0004*/ 	.word	0x00000082


	//----- nvinfo : EIATTR_KPARAM_INFO
	.align		4
.L_43:
        /*0008*/ 	.byte	0x04, 0x17
        /*000a*/ 	.short	(.L_45 - .L_44)
.L_44:
        /*000c*/ 	.word	0x00000000
        /*0010*/ 	.short	0x0006
        /*0012*/ 	.short	0x0098
        /*0014*/ 	.byte	0x00, 0xf0, 0x11, 0x00


	//----- nvinfo : EIATTR_KPARAM_INFO
	.align		4
.L_45:
        /*0018*/ 	.byte	0x04, 0x17
        /*001a*/ 	.short	(.L_47 - .L_46)
.L_46:
        /*001c*/ 	.word	0x00000000
        /*0020*/ 	.short	0x0005
        /*0022*/ 	.short	0x0094
        /*0024*/ 	.byte	0x00, 0xf0, 0x11, 0x00


	//----- nvinfo : EIATTR_KPARAM_INFO
	.align		4
.L_47:
        /*0028*/ 	.byte	0x04, 0x17
        /*002a*/ 	.short	(.L_49 - .L_48)
.L_48:
        /*002c*/ 	.word	0x00000000
        /*0030*/ 	.short	0x0004
        /*0032*/ 	.short	0x0054
        /*0034*/ 	.byte	0x00, 0xf0, 0x01, 0x01


	//----- nvinfo : EIATTR_KPARAM_INFO
	.align		4
.L_49:
        /*0038*/ 	.byte	0x04, 0x17
        /*003a*/ 	.short	(.L_51 - .L_50)
.L_50:
        /*003c*/ 	.word	0x00000000
        /*0040*/ 	.short	0x0003
        /*0042*/ 	.short	0x0014
        /*0044*/ 	.byte	0x00, 0xf0, 0x01, 0x01


	//----- nvinfo : EIATTR_KPARAM_INFO
	.align		4
.L_51:
        /*0048*/ 	.byte	0x04, 0x17
        /*004a*/ 	.short	(.L_53 - .L_52)
.L_52:
        /*004c*/ 	.word	0x00000000
        /*0050*/ 	.short	0x0002
        /*0052*/ 	.short	0x0010
        /*0054*/ 	.byte	0x00, 0xf0, 0x11, 0x00


	//----- nvinfo : EIATTR_KPARAM_INFO
	.align		4
.L_53:
        /*0058*/ 	.byte	0x04, 0x17
        /*005a*/ 	.short	(.L_55 - .L_54)
.L_54:
        /*005c*/ 	.word	0x00000000
        /*0060*/ 	.short	0x0001
        /*0062*/ 	.short	0x0008
        /*0064*/ 	.byte	0x00, 0xf5, 0x21, 0x00


	//----- nvinfo : EIATTR_KPARAM_INFO
	.align		4
.L_55:
        /*0068*/ 	.byte	0x04, 0x17
        /*006a*/ 	.short	(.L_57 - .L_56)
.L_56:
        /*006c*/ 	.word	0x00000000
        /*0070*/ 	.short	0x0000
        /*0072*/ 	.short	0x0000
        /*0074*/ 	.byte	0x00, 0xf5, 0x21, 0x00


	//----- nvinfo : EIATTR_SPARSE_MMA_MASK
	.align		4
.L_57:
        /*0078*/ 	.byte	0x03, 0x50
        /*007a*/ 	.short	0x0000


	//----- nvinfo : EIATTR_MAXREG_COUNT
	.align		4
        /*007c*/ 	.byte	0x03, 0x1b
        /*007e*/ 	.short	0x00ff


	//----- nvinfo : EIATTR_MERCURY_ISA_VERSION
	.align		4
        /*0080*/ 	.byte	0x03, 0x5f
        /*0082*/ 	.short	0x0101


	//----- nvinfo : EIATTR_VRC_CTA_INIT_COUNT
	.align		4
        /*0084*/ 	.byte	0x02, 0x4a
	.zero		1
	.zero		1


	//----- nvinfo : EIATTR_EXIT_INSTR_OFFSETS
	.align		4
        /*0088*/ 	.byte	0x04, 0x1c
        /*008a*/ 	.short	(.L_59 - .L_58)


	//   ....[0]....
.L_58:
        /*008c*/ 	.word	0x000000c0


	//   ....[1]....
        /*0090*/ 	.word	0x00000a60


	//----- nvinfo : EIATTR_CBANK_PARAM_SIZE
	.align		4
.L_59:
        /*0094*/ 	.byte	0x03, 0x19
        /*0096*/ 	.short	0x009c


	//----- nvinfo : EIATTR_PARAM_CBANK
	.align		4
        /*0098*/ 	.byte	0x04, 0x0a
        /*009a*/ 	.short	(.L_61 - .L_60)
	.align		4
.L_60:
        /*009c*/ 	.word	index@(.nv.constant0._Z13kernel_gate_4PfS_i8unitary4S0_ii)
        /*00a0*/ 	.short	0x0380
        /*00a2*/ 	.short	0x009c


	//----- nvinfo : EIATTR_SW_WAR
	.align		4
.L_61:
        /*00a4*/ 	.byte	0x04, 0x36
        /*00a6*/ 	.short	(.L_63 - .L_62)
.L_62:
        /*00a8*/ 	.word	0x00000008
.L_63:


//--------------------- .nv.info._Z13kernel_gate_2PfS_i7unitaryS0_i --------------------------
	.section	.nv.info._Z13kernel_gate_2PfS_i7unitaryS0_i,"",@"SHT_CUDA_INFO"
	.sectionflags	@""
	.align	4


	//----- nvinfo : EIATTR_CUDA_API_VERSION
	.align		4
        /*0000*/ 	.byte	0x04, 0x37
        /*0002*/ 	.short	(.L_65 - .L_64)
.L_64:
        /*0004*/ 	.word	0x00000082


	//----- nvinfo : EIATTR_KPARAM_INFO
	.align		4
.L_65:
        /*0008*/ 	.byte	0x04, 0x17
        /*000a*/ 	.short	(.L_67 - .L_66)
.L_66:
        /*000c*/ 	.word	0x00000000
        /*0010*/ 	.short	0x0005
        /*0012*/ 	.short	0x0034
        /*0014*/ 	.byte	0x00, 0xf0, 0x11, 0x00


	//----- nvinfo : EIATTR_KPARAM_INFO
	.align		4
.L_67:
        /*0018*/ 	.byte	0x04, 0x17
        /*001a*/ 	.short	(.L_69 - .L_68)
.L_68:
        /*001c*/ 	.word	0x00000000
        /*0020*/ 	.short	0x0004
        /*0022*/ 	.short	0x0024
        /*0024*/ 	.byte	0x00, 0xf0, 0x41, 0x00


	//----- nvinfo : EIATTR_KPARAM_INFO
	.align		4
.L_69:
        /*0028*/ 	.byte	0x04, 0x17
        /*002a*/ 	.short	(.L_71 - .L_70)
.L_70:
        /*002c*/ 	.word	0x00000000
        /*0030*/ 	.short	0x0003
        /*0032*/ 	.short	0x0014
        /*0034*/ 	.byte	0x00, 0xf0, 0x41, 0x00


	//----- nvinfo : EIATTR_KPARAM_INFO
	.align		4
.L_71:
        /*0038*/ 	.byte	0x04, 0x17
        /*003a*/ 	.short	(.L_73 - .L_72)
.L_72:
        /*003c*/ 	.word	0x00000000
        /*0040*/ 	.short	0x0002
        /*0042*/ 	.short	0x0010
        /*0044*/ 	.byte	0x00, 0xf0, 0x11, 0x00


	//----- nvinfo : EIATTR_KPARAM_INFO
	.align		4
.L_73:
        /*0048*/ 	.byte	0x04, 0x17
        /*004a*/ 	.short	(.L_75 - .L_74)
.L_74:
        /*004c*/ 	.word	0x00000000
        /*0050*/ 	.short	0x0001
        /*0052*/ 	.short	0x0008
        /*0054*/ 	.byte	0x00, 0xf5, 0x21, 0x00


	//----- nvinfo : EIATTR_KPARAM_INFO
	.align		4
.L_75:
        /*0058*/ 	.byte	0x04, 0x17
        /*005a*/ 	.short	(.L_77 - .L_76)
.L_76:
        /*005c*/ 	.word	0x00000000
        /*0060*/ 	.short	0x0000
        /*0062*/ 	.short	0x0000
        /*0064*/ 	.byte	0x00, 0xf5, 0x21, 0x00


	//----- nvinfo : EIATTR_SPARSE_MMA_MASK
	.align		4
.L_77:
        /*0068*/ 	.byte	0x03, 0x50
        /*006a*/ 	.short	0x0000


	//----- nvinfo : EIATTR_MAXREG_COUNT
	.align		4
        /*006c*/ 	.byte	0x03, 0x1b
        /*006e*/ 	.short	0x00ff


	//----- nvinfo : EIATTR_MERCURY_ISA_VERSION
	.align		4
        /*0070*/ 	.byte	0x03, 0x5f
        /*0072*/ 	.short	0x0101


	//----- nvinfo : EIATTR_VRC_CTA_INIT_COUNT
	.align		4
        /*0074*/ 	.byte	0x02, 0x4a
	.zero		1
	.zero		1


	//----- nvinfo : EIATTR_EXIT_INSTR_OFFSETS
	.align		4
        /*0078*/ 	.byte	0x04, 0x1c
        /*007a*/ 	.short	(.L_79 - .L_78)


	//   ....[0]....
.L_78:
        /*007c*/ 	.word	0x000000c0


	//   ....[1]....
        /*0080*/ 	.word	0x00000450


	//----- nvinfo : EIATTR_CBANK_PARAM_SIZE
	.align		4
.L_79:
        /*0084*/ 	.byte	0x03, 0x19
        /*0086*/ 	.short	0x0038


	//----- nvinfo : EIATTR_PARAM_CBANK
	.align		4
        /*0088*/ 	.byte	0x04, 0x0a
        /*008a*/ 	.short	(.L_81 - .L_80)
	.align		4
.L_80:
        /*008c*/ 	.word	index@(.nv.constant0._Z13kernel_gate_2PfS_i7unitaryS0_i)
        /*0090*/ 	.short	0x0380
        /*0092*/ 	.short	0x0038


	//----- nvinfo : EIATTR_SW_WAR
	.align		4
.L_81:
        /*0094*/ 	.byte	0x04, 0x36
        /*0096*/ 	.short	(.L_83 - .L_82)
.L_82:
        /*0098*/ 	.word	0x00000008
.L_83:


//--------------------- .nv.info._Z17init_state_vectorPfS_i --------------------------
	.section	.nv.info._Z17init_state_vectorPfS_i,"",@"SHT_CUDA_INFO"
	.sectionflags	@""
	.align	4


	//----- nvinfo : EIATTR_CUDA_API_VERSION
	.align		4
        /*0000*/ 	.byte	0x04, 0x37
        /*0002*/ 	.short	(.L_85 - .L_84)
.L_84:
        /*0004*/ 	.word	0x00000082


	//----- nvinfo : EIATTR_KPARAM_INFO
	.align		4
.L_85:
        /*0008*/ 	.byte	0x04, 0x17
        /*000a*/ 	.short	(.L_87 - .L_86)
.L_86:
        /*000c*/ 	.word	0x00000000
        /*0010*/ 	.short	0x0002
        /*0012*/ 	.short	0x0010
        /*0014*/ 	.byte	0x00, 0xf0, 0x11, 0x00


	//----- nvinfo : EIATTR_KPARAM_INFO
	.align		4
.L_87:
        /*0018*/ 	.byte	0x04, 0x17
        /*001a*/ 	.short	(.L_89 - .L_88)
.L_88:
        /*001c*/ 	.word	0x00000000
        /*0020*/ 	.short	0x0001
        /*0022*/ 	.short	0x0008
        /*0024*/ 	.byte	0x00, 0xf5, 0x21, 0x00


	//----- nvinfo : EIATTR_KPARAM_INFO
	.align		4
.L_89:
        /*0028*/ 	.byte	0x04, 0x17
        /*002a*/ 	.short	(.L_91 - .L_90)
.L_90:
        /*002c*/ 	.word	0x00000000
        /*0030*/ 	.short	0x0000
        /*0032*/ 	.short	0x0000
        /*0034*/ 	.byte	0x00, 0xf5, 0x21, 0x00


	//----- nvinfo : EIATTR_SPARSE_MMA_MASK
	.align		4
.L_91:
        /*0038*/ 	.byte	0x03, 0x50
        /*003a*/ 	.short	0x0000


	//----- nvinfo : EIATTR_MAXREG_COUNT
	.align		4
        /*003c*/ 	.byte	0x03, 0x1b
        /*003e*/ 	.short	0x00ff


	//----- nvinfo : EIATTR_MERCURY_ISA_VERSION
	.align		4
        /*0040*/ 	.byte	0x03, 0x5f
        /*0042*/ 	.short	0x0101


	//----- nvinfo : EIATTR_VRC_CTA_INIT_COUNT
	.align		4
        /*0044*/ 	.byte	0x02, 0x4a
	.zero		1
	.zero		1


	//----- nvinfo : EIATTR_EXIT_INSTR_OFFSETS
	.align		4
        /*0048*/ 	.byte	0x04, 0x1c
        /*004a*/ 	.short	(.L_93 - .L_92)


	//   ....[0]....
.L_92:
        /*004c*/ 	.word	0x000000b0


	//   ....[1]....
        /*0050*/ 	.word	0x00000180


	//----- nvinfo : EIATTR_CBANK_PARAM_SIZE
	.align		4
.L_93:
        /*0054*/ 	.byte	0x03, 0x19
        /*0056*/ 	.short	0x0014


	//----- nvinfo : EIATTR_PARAM_CBANK
	.align		4
        /*0058*/ 	.byte	0x04, 0x0a
        /*005a*/ 	.short	(.L_95 - .L_94)
	.align		4
.L_94:
        /*005c*/ 	.word	index@(.nv.constant0._Z17init_state_vectorPfS_i)
        /*0060*/ 	.short	0x0380
        /*0062*/ 	.short	0x0014


	//----- nvinfo : EIATTR_SW_WAR
	.align		4
.L_95:
        /*0064*/ 	.byte	0x04, 0x36
        /*0066*/ 	.short	(.L_97 - .L_96)
.L_96:
        /*0068*/ 	.word	0x00000008
.L_97:


//--------------------- .nv.callgraph             --------------------------
	.section	.nv.callgraph,"",@"SHT_CUDA_CALLGRAPH"
	.align	4
	.sectionentsize	8
	.align		4
        /*0000*/ 	.word	0x00000000
	.align		4
        /*0004*/ 	.word	0xffffffff
	.align		4
        /*0008*/ 	.word	0x00000000
	.align		4
        /*000c*/ 	.word	0xfffffffe
	.align		4
        /*0010*/ 	.word	0x00000000
	.align		4
        /*0014*/ 	.word	0xfffffffd
	.align		4
        /*0018*/ 	.word	0x00000000
	.align		4
        /*001c*/ 	.word	0xfffffffc


//--------------------- .text._Z11kernel_cnotPfS_iii --------------------------
	.section	.text._Z11kernel_cnotPfS_iii,"ax",@progbits
	.align	128
        .global         _Z11kernel_cnotPfS_iii
        .type           _Z11kernel_cnotPfS_iii,@function
        .size           _Z11kernel_cnotPfS_iii,(.L_x_4 - _Z11kernel_cnotPfS_iii)
        .other          _Z11kernel_cnotPfS_iii,@"STO_CUDA_ENTRY STV_DEFAULT"
_Z11kernel_cnotPfS_iii:
.text._Z11kernel_cnotPfS_iii:
[----:B------:R-:W-:Y:S01]  /*0000*/  LDC R1, c[0x0][0x37c] ;  /* 0x0000df00ff017b82 */ /* 0x000fe20000000800 */
[----:B------:R-:W0:Y:S07]  /*0010*/  S2R R3, SR_TID.X ;  /* 0x0000000000037919 */ /* 0x000e2e0000002100 */
[----:B------:R-:W0:Y:S01]  /*0020*/  S2UR UR5, SR_CTAID.X ;  /* 0x00000000000579c3 */ /* 0x000e220000002500 */
[----:B------:R-:W1:Y:S07]  /*0030*/  LDCU UR4, c[0x0][0x390] ;  /* 0x00007200ff0477ac */ /* 0x000e6e0008000800 */
[----:B------:R-:W0:Y:S01]  /*0040*/  LDC R0, c[0x0][0x360] ;  /* 0x0000d800ff007b82 */ /* 0x000e220000000800 */
[----:B-1----:R-:W-:Y:S01]  /*0050*/  UIADD3 UR4, UPT, UPT, UR4, -0x2, URZ ;  /* 0xfffffffe04047890 */ /* 0x002fe2000fffe0ff */
[----:B0-----:R-:W-:-:S05]  /*0060*/  IMAD R0, R0, UR5, R3 ;  /* 0x0000000500007c24 */ /* 0x001fca000f8e0203 */
[----:B------:R-:W-:-:S04]  /*0070*/  SHF.R.S32.HI R3, RZ, 0x1f, R0 ;  /* 0x0000001fff037819 */ /* 0x000fc80000011400 */
[--C-:B------:R-:W-:Y:S02]  /*0080*/  SHF.R.U64 R2, R0, UR4, R3.reuse ;  /* 0x0000000400027c19 */ /* 0x100fe40008001203 */
[----:B------:R-:W-:Y:S02]  /*0090*/  SHF.R.U32.HI R4, RZ, UR4, R3 ;  /* 0x00000004ff047c19 */ /* 0x000fe40008011603 */
[----:B------:R-:W-:-:S04]  /*00a0*/  ISETP.NE.U32.AND P0, PT, R2, RZ, PT ;  /* 0x000000ff0200720c */ /* 0x000fc80003f05070 */
[----:B------:R-:W-:-:S13]  /*00b0*/  ISETP.NE.AND.EX P0, PT, R4, RZ, PT, P0 ;  /* 0x000000ff0400720c */ /* 0x000fda0003f05300 */
[----:B------:R-:W-:Y:S05]  /*00c0*/  @P0 EXIT ;  /* 0x000000000000094d */ /* 0x000fea0003800000 */
[----:B------:R-:W0:Y:S01]  /*00d0*/  LDCU UR11, c[0x0][0x394] ;  /* 0x00007280ff0b77ac */ /* 0x000e220008000800 */
[----:B------:R-:W-:Y:S01]  /*00e0*/  IMAD.MOV.U32 R8, RZ, RZ, 0x1 ;  /* 0x00000001ff087424 */ /* 0x000fe200078e00ff */
[----:B------:R-:W1:Y:S01]  /*00f0*/  LDCU UR12, c[0x0][0x398] ;  /* 0x00007300ff0c77ac */ /* 0x000e620008000800 */
[----:B------:R-:W-:Y:S01]  /*0100*/  UMOV UR5, 0xffffffff ;  /* 0xffffffff00057882 */ /* 0x000fe20000000000 */
[----:B------:R-:W2:Y:S02]  /*0110*/  LDCU.128 UR16, c[0x0][0x380] ;  /* 0x00007000ff1077ac */ /* 0x000ea40008000c00 */
[----:B0-----:R-:W-:Y:S01]  /*0120*/  SHF.L.U64.HI R2, R8, UR11, RZ ;  /* 0x0000000b08027c19 */ /* 0x001fe200080102ff */
[----:B-1----:R-:W-:Y:S02]  /*0130*/  UISETP.LT.AND UP1, UPT, UR11, UR12, UPT ;  /* 0x0000000c0b00728c */ /* 0x002fe4000bf21270 */
[----:B------:R-:W-:Y:S02]  /*0140*/  UISETP.LT.AND UP0, UPT, UR11, UR12, UPT ;  /* 0x0000000c0b00728c */ /* 0x000fe4000bf01270 */
[----:B------:R-:W-:-:S02]  /*0150*/  USEL UR4, UR11, UR12, !UP1 ;  /* 0x0000000c0b047287 */ /* 0x000fc4000c800000 */
[----:B------:R-:W-:Y:S02]  /*0160*/  USEL UR6, UR11, UR12, UP0 ;  /* 0x0000000c0b067287 */ /* 0x000fe40008000000 */
[----:B------:R-:W-:Y:S02]  /*0170*/  UIADD3 UR7, UPT, UPT, UR4, -0x1, URZ ;  /* 0xffffffff04077890 */ /* 0x000fe4000fffe0ff */
[----:B------:R-:W-:Y:S02]  /*0180*/  USHF.L.U64.HI UR8, UR5, UR6, 0xffffffff ;  /* 0xffffffff05087499 */ /* 0x000fe40008010206 */
[----:B------:R-:W-:Y:S02]  /*0190*/  USHF.L.U64.HI UR10, UR5, UR7, 0xffffffff ;  /* 0xffffffff050a7499 */ /* 0x000fe40008010207 */
[----:B------:R-:W-:Y:S02]  /*01a0*/  USHF.L.U32 UR9, UR5, UR7, URZ ;  /* 0x0000000705097299 */ /* 0x000fe400080006ff */
[----:B------:R-:W-:Y:S01]  /*01b0*/  UIADD3 UR4, UPT, UPT, UR4, 0x1, URZ ;  /* 0x0000000104047890 */ /* 0x000fe2000fffe0ff */
[----:B------:R-:W-:Y:S01]  /*01c0*/  LOP3.LUT R5, R2, UR8, R3, 0xf2, !PT ;  /* 0x0000000802057c12 */ /* 0x000fe2000f8ef203 */
[----:B------:R-:W-:Y:S01]  /*01d0*/  UIADD3 UR8, UPT, UPT, UR6, 0x1, URZ ;  /* 0x0000000106087890 */ /* 0x000fe2000fffe0ff */
[----:B------:R-:W-:Y:S01]  /*01e0*/  LOP3.LUT R7, R3, UR10, RZ, 0x30, !PT ;  /* 0x0000000a03077c12 */ /* 0x000fe2000f8e30ff */
[----:B------:R-:W-:Y:S01]  /*01f0*/  USHF.L.U32 UR5, UR5, UR6, URZ ;  /* 0x0000000605057299 */ /* 0x000fe200080006ff */
[----:B------:R-:W-:-:S02]  /*0200*/  LOP3.LUT R4, R0, UR9, RZ, 0x30, !PT ;  /* 0x0000000900047c12 */ /* 0x000fc4000f8e30ff */
[----:B------:R-:W-:Y:S02]  /*0210*/  SHF.R.S32.HI R2, RZ, UR7, R0 ;  /* 0x00000007ff027c19 */ /* 0x000fe40008011400 */
[--C-:B------:R-:W-:Y:S02]  /*0220*/  SHF.R.U64 R4, R4, UR6, R7.reuse ;  /* 0x0000000604047c19 */ /* 0x100fe40008001207 */
[----:B------:R-:W-:Y:S02]  /*0230*/  SHF.R.U32.HI R7, RZ, UR6, R7 ;  /* 0x00000006ff077c19 */ /* 0x000fe40008011607 */
[----:B------:R-:W-:Y:S02]  /*0240*/  SHF.L.U32 R3, R8, UR11, RZ ;  /* 0x0000000b08037c19 */ /* 0x000fe400080006ff */
[----:B------:R-:W-:Y:S02]  /*0250*/  SHF.L.U32 R2, R2, UR4, RZ ;  /* 0x0000000402027c19 */ /* 0x000fe400080006ff */
[----:B------:R-:W-:-:S02]  /*0260*/  SHF.L.U64.HI R6, R4, UR8, R7 ;  /* 0x0000000804067c19 */ /* 0x000fc40008010207 */
[----:B------:R-:W-:Y:S01]  /*0270*/  LOP3.LUT R3, R3, UR5, R0, 0xf2, !PT ;  /* 0x0000000503037c12 */ /* 0x000fe2000f8ef200 */
[----:B------:R-:W0:Y:S01]  /*0280*/  LDCU.64 UR4, c[0x0][0x358] ;  /* 0x00006b00ff0477ac */ /* 0x000e220008000a00 */
[----:B------:R-:W-:Y:S02]  /*0290*/  SHF.L.U32 R4, R4, UR8, RZ ;  /* 0x0000000804047c19 */ /* 0x000fe400080006ff */
[--C-:B------:R-:W-:Y:S02]  /*02a0*/  SHF.R.S32.HI R0, RZ, 0x1f, R2.reuse ;  /* 0x0000001fff007819 */ /* 0x100fe40000011402 */
[----:B------:R-:W-:Y:S02]  /*02b0*/  LOP3.LUT R4, R4, R3, R2, 0xfe, !PT ;  /* 0x0000000304047212 */ /* 0x000fe400078efe02 */
[----:B------:R-:W-:Y:S02]  /*02c0*/  LOP3.LUT R3, R6, R5, R0, 0xfe, !PT ;  /* 0x0000000506037212 */ /* 0x000fe400078efe00 */
[----:B------:R-:W-:-:S02]  /*02d0*/  SHF.L.U32 R5, R8, UR12, RZ ;  /* 0x0000000c08057c19 */ /* 0x000fc400080006ff */
[----:B------:R-:W-:Y:S01]  /*02e0*/  SHF.L.U64.HI R2, R8, UR12, RZ ;  /* 0x0000000c08027c19 */ /* 0x000fe200080102ff */
[C---:B------:R-:W-:Y:S01]  /*02f0*/  IMAD.SHL.U32 R8, R4.reuse, 0x4, RZ ;  /* 0x0000000404087824 */ /* 0x040fe200078e00ff */
[C---:B------:R-:W-:Y:S02]  /*0300*/  LOP3.LUT R5, R4.reuse, R5, RZ, 0xfc, !PT ;  /* 0x0000000504057212 */ /* 0x040fe400078efcff */
[----:B------:R-:W-:Y:S02]  /*0310*/  SHF.L.U64.HI R0, R4, 0x2, R3 ;  /* 0x0000000204007819 */ /* 0x000fe40000010203 */
[----:B------:R-:W-:Y:S01]  /*0320*/  LOP3.LUT R2, R3, R2, RZ, 0xfc, !PT ;  /* 0x0000000203027212 */ /* 0x000fe200078efcff */
[C---:B------:R-:W-:Y:S01]  /*0330*/  IMAD.SHL.U32 R4, R5.reuse, 0x4, RZ ;  /* 0x0000000405047824 */ /* 0x040fe200078e00ff */
[----:B--2---:R-:W-:Y:S02]  /*0340*/  IADD3 R6, P2, PT, R8, UR16, RZ ;  /* 0x0000001008067c10 */ /* 0x004fe4000ff5e0ff */
[----:B------:R-:W-:-:S02]  /*0350*/  SHF.L.U64.HI R5, R5, 0x2, R2 ;  /* 0x0000000205057819 */ /* 0x000fc40000010202 */
[C---:B------:R-:W-:Y:S02]  /*0360*/  IADD3 R2, P0, PT, R4.reuse, UR16, RZ ;  /* 0x0000001004027c10 */ /* 0x040fe4000ff1e0ff */
[----:B------:R-:W-:Y:S02]  /*0370*/  IADD3 R4, P1, PT, R4, UR18, RZ ;  /* 0x0000001204047c10 */ /* 0x000fe4000ff3e0ff */
[----:B------:R-:W-:Y:S02]  /*0380*/  IADD3 R8, P3, PT, R8, UR18, RZ ;  /* 0x0000001208087c10 */ /* 0x000fe4000ff7e0ff */
[C---:B------:R-:W-:Y:S02]  /*0390*/  IADD3.X R3, PT, PT, R5.reuse, UR17, RZ, P0, !PT ;  /* 0x0000001105037c10 */ /* 0x040fe400087fe4ff */
[C---:B------:R-:W-:Y:S02]  /*03a0*/  IADD3.X R7, PT, PT, R0.reuse, UR17, RZ, P2, !PT ;  /* 0x0000001100077c10 */ /* 0x040fe400097fe4ff */
[----:B------:R-:W-:Y:S01]  /*03b0*/  IADD3.X R5, PT, PT, R5, UR19, RZ, P1, !PT ;  /* 0x0000001305057c10 */ /* 0x000fe20008ffe4ff */
[----:B0-----:R-:W2:Y:S01]  /*03c0*/  LDG.E R11, desc[UR4][R2.64] ;  /* 0x00000004020b7981 */ /* 0x001ea2000c1e1900 */
[----:B------:R-:W-:-:S03]  /*03d0*/  IADD3.X R9, PT, PT, R0, UR19, RZ, P3, !PT ;  /* 0x0000001300097c10 */ /* 0x000fc60009ffe4ff */
[----:B------:R-:W3:Y:S04]  /*03e0*/  LDG.E R15, desc[UR4][R6.64] ;  /* 0x00000004060f7981 */ /* 0x000ee8000c1e1900 */
[----:B------:R-:W4:Y:S04]  /*03f0*/  LDG.E R13, desc[UR4][R4.64] ;  /* 0x00000004040d7981 */ /* 0x000f28000c1e1900 */
[----:B------:R-:W5:Y:S04]  /*0400*/  LDG.E R17, desc[UR4][R8.64] ;  /* 0x0000000408117981 */ /* 0x000f68000c1e1900 */
[----:B--2---:R-:W-:Y:S04]  /*0410*/  STG.E desc[UR4][R6.64], R11 ;  /* 0x0000000b06007986 */ /* 0x004fe8000c101904 */
[----:B---3--:R-:W-:Y:S04]  /*0420*/  STG.E desc[UR4][R2.64], R15 ;  /* 0x0000000f02007986 */ /* 0x008fe8000c101904 */
[----:B----4-:R-:W-:Y:S04]  /*0430*/  STG.E desc[UR4][R8.64], R13 ;  /* 0x0000000d08007986 */ /* 0x010fe8000c101904 */
[----:B-----5:R-:W-:Y:S01]  /*0440*/  STG.E desc[UR4][R4.64], R17 ;  /* 0x0000001104007986 */ /* 0x020fe2000c101904 */
[----:B------:R-:W-:Y:S05]  /*0450*/  EXIT ;  /* 0x000000000000794d */ /* 0x000fea0003800000 */
.L_x_0:
[----:B------:R-:W-:-:S00]  /*0460*/  BRA `(.L_x_0) ;  /* 0xfffffffc00fc7947 */ /* 0x000fc0000383ffff */
[----:B------:R-:W-:-:S00]  /*0470*/  NOP ;  /* 0x0000000000007918 */ /* 0x000fc00000000000 */
        /* <DEDUP_REMOVED lines=8> */
.L_x_4:


//--------------------- .text._Z13kernel_gate_4PfS_i8unitary4S0_ii --------------------------
	.section	.text._Z13kernel_gate_4PfS_i8unitary4S0_ii,"ax",@progbits
	.align	128
        .global         _Z13kernel_gate_4PfS_i8unitary4S0_ii
        .type           _Z13kernel_gate_4PfS_i8unitary4S0_ii,@function
        .size           _Z13kernel_gate_4PfS_i8unitary4S0_ii,(.L_x_5 - _Z13kernel_gate_4PfS_i8unitary4S0_ii)
        .other          _Z13kernel_gate_4PfS_i8unitary4S0_ii,@"STO_CUDA_ENTRY STV_DEFAULT"
_Z13kernel_gate_4PfS_i8unitary4S0_ii:
.text._Z13kernel_gate_4PfS_i8unitary4S0_ii:
        /* <DEDUP_REMOVED lines=14> */
[----:B------:R-:W0:Y:S01]  /*00e0*/  LDCU.64 UR40, c[0x0][0x410] ;  /* 0x00008200ff2877ac */ /* 0x000e220008000a00 */
[----:B------:R-:W-:Y:S01]  /*00f0*/  UMOV UR7, 0xffffffff ;  /* 0xffffffff00077882 */ /* 0x000fe20000000000 */
[----:B------:R-:W-:Y:S01]  /*0100*/  UMOV UR8, 0x1 ;  /* 0x0000000100087882 */ /* 0x000fe20000000000 */
[----:B------:R-:W1:Y:S01]  /*0110*/  LDCU.128 UR36, c[0x0][0x3d0] ;  /* 0x00007a00ff2477ac */ /* 0x000e620008000c00 */
[----:B------:R-:W2:Y:S01]  /*0120*/  LDCU.128 UR16, c[0x0][0x3e0] ;  /* 0x00007c00ff1077ac */ /* 0x000ea20008000c00 */
[----:B------:R-:W3:Y:S01]  /*0130*/  LDCU.128 UR20, c[0x0][0x3b0] ;  /* 0x00007600ff1477ac */ /* 0x000ee20008000c00 */
[----:B0-----:R-:W-:Y:S02]  /*0140*/  UISETP.LT.AND UP1, UPT, UR41, UR6, UPT ;  /* 0x000000062900728c */ /* 0x001fe4000bf21270 */
[----:B------:R-:W-:Y:S02]  /*0150*/  UISETP.LT.AND UP0, UPT, UR41, UR6, UPT ;  /* 0x000000062900728c */ /* 0x000fe4000bf01270 */
[----:B------:R-:W-:-:S02]  /*0160*/  USEL UR4, UR41, UR6, !UP1 ;  /* 0x0000000629047287 */ /* 0x000fc4000c800000 */
[----:B------:R-:W-:Y:S02]  /*0170*/  USEL UR9, UR41, UR6, UP0 ;  /* 0x0000000629097287 */ /* 0x000fe40008000000 */
[----:B------:R-:W-:Y:S02]  /*0180*/  UIADD3 UR5, UPT, UPT, UR4, -0x1, URZ ;  /* 0xffffffff04057890 */ /* 0x000fe4000fffe0ff */
[----:B------:R-:W-:Y:S02]  /*0190*/  UIADD3 UR4, UPT, UPT, UR4, 0x1, URZ ;  /* 0x0000000104047890 */ /* 0x000fe4000fffe0ff */
[----:B------:R-:W-:Y:S02]  /*01a0*/  USHF.L.U64.HI UR12, UR7, UR5, 0xffffffff ;  /* 0xffffffff070c7499 */ /* 0x000fe40008010205 */
[--C-:B------:R-:W-:Y:S01]  /*01b0*/  SHF.R.S32.HI R2, RZ, UR5, R0.reuse ;  /* 0x00000005ff027c19 */ /* 0x100fe20008011400 */
[----:B------:R-:W-:Y:S02]  /*01c0*/  USHF.L.U32 UR5, UR7, UR5, URZ ;  /* 0x0000000507057299 */ /* 0x000fe400080006ff */
[----:B------:R-:W-:Y:S01]  /*01d0*/  USHF.L.U32 UR11, UR7, UR9, URZ ;  /* 0x00000009070b7299 */ /* 0x000fe200080006ff */
[----:B------:R-:W-:Y:S01]  /*01e0*/  SHF.L.U32 R3, R2, UR4, RZ ;  /* 0x0000000402037c19 */ /* 0x000fe200080006ff */
[----:B------:R-:W-:Y:S01]  /*01f0*/  UIADD3 UR10, UPT, UPT, UR9, 0x1, URZ ;  /* 0x00000001090a7890 */ /* 0x000fe2000fffe0ff */
[----:B------:R-:W-:Y:S01]  /*0200*/  LOP3.LUT R7, R5, UR12, RZ, 0x30, !PT ;  /* 0x0000000c05077c12 */ /* 0x000fe2000f8e30ff */
[----:B------:R-:W-:Y:S01]  /*0210*/  USHF.L.U64.HI UR4, UR7, UR9, 0xffffffff ;  /* 0xffffffff07047499 */ /* 0x000fe20008010209 */
[----:B------:R-:W-:Y:S01]  /*0220*/  LOP3.LUT R2, R0, UR5, RZ, 0x30, !PT ;  /* 0x0000000500027c12 */ /* 0x000fe2000f8e30ff */
[----:B------:R-:W0:Y:S01]  /*0230*/  LDCU.128 UR12, c[0x0][0x380] ;  /* 0x00007000ff0c77ac */ /* 0x000e220008000c00 */
[----:B------:R-:W-:-:S02]  /*0240*/  LOP3.LUT R12, R3, UR11, R0, 0xf2, !PT ;  /* 0x0000000b030c7c12 */ /* 0x000fc4000f8ef200 */
[----:B------:R-:W-:Y:S01]  /*0250*/  SHF.R.U64 R2, R2, UR9, R7 ;  /* 0x0000000902027c19 */ /* 0x000fe20008001207 */
[----:B------:R-:W-:Y:S01]  /*0260*/  USHF.L.U64.HI UR11, UR8, UR6, URZ ;  /* 0x00000006080b7299 */ /* 0x000fe200080102ff */
[----:B------:R-:W-:Y:S01]  /*0270*/  SHF.R.S32.HI R0, RZ, 0x1f, R3 ;  /* 0x0000001fff007819 */ /* 0x000fe20000011403 */
[----:B------:R-:W-:Y:S01]  /*0280*/  USHF.L.U32 UR5, UR8, UR6, URZ ;  /* 0x0000000608057299 */ /* 0x000fe200080006ff */
[----:B------:R-:W-:Y:S01]  /*0290*/  SHF.R.U32.HI R7, RZ, UR9, R7 ;  /* 0x00000009ff077c19 */ /* 0x000fe20008011607 */
[----:B------:R-:W4:Y:S01]  /*02a0*/  LDCU.64 UR6, c[0x0][0x358] ;  /* 0x00006b00ff0677ac */ /* 0x000f220008000a00 */
[----:B------:R-:W-:Y:S02]  /*02b0*/  SHF.L.U32 R3, R2, UR10, RZ ;  /* 0x0000000a02037c19 */ /* 0x000fe400080006ff */
[----:B------:R-:W-:Y:S01]  /*02c0*/  LOP3.LUT R5, R0, UR4, R5, 0xf2, !PT ;  /* 0x0000000400057c12 */ /* 0x000fe2000f8ef205 */
[----:B------:R-:W-:Y:S01]  /*02d0*/  USHF.L.U64.HI UR9, UR8, UR41, URZ ;  /* 0x0000002908097299 */ /* 0x000fe200080102ff */
[----:B------:R-:W-:Y:S01]  /*02e0*/  SHF.L.U64.HI R0, R2, UR10, R7 ;  /* 0x0000000a02007c19 */ /* 0x000fe20008010207 */
[----:B------:R-:W-:Y:S01]  /*02f0*/  USHF.L.U32 UR4, UR8, UR41, URZ ;  /* 0x0000002908047299 */ /* 0x000fe200080006ff */
[----:B------:R-:W-:Y:S01]  /*0300*/  LOP3.LUT R12, R12, R3, RZ, 0xfc, !PT ;  /* 0x000000030c0c7212 */ /* 0x000fe200078efcff */
[----:B------:R-:W5:Y:S01]  /*0310*/  LDCU.128 UR24, c[0x0][0x3f0] ;  /* 0x00007e00ff1877ac */ /* 0x000f620008000c00 */
[----:B------:R-:W-:-:S02]  /*0320*/  LOP3.LUT R5, R5, R0, RZ, 0xfc, !PT ;  /* 0x0000000005057212 */ /* 0x000fc400078efcff */
[C---:B------:R-:W-:Y:S01]  /*0330*/  SHF.L.U32 R6, R12.reuse, 0x2, RZ ;  /* 0x000000020c067819 */ /* 0x040fe200000006ff */
[----:B------:R-:W5:Y:S01]  /*0340*/  LDCU.128 UR32, c[0x0][0x400] ;  /* 0x00008000ff2077ac */ /* 0x000f620008000c00 */
[----:B------:R-:W-:Y:S02]  /*0350*/  LOP3.LUT R2, R12, UR5, RZ, 0xfc, !PT ;  /* 0x000000050c027c12 */ /* 0x000fe4000f8efcff */
[----:B------:R-:W-:Y:S01]  /*0360*/  LOP3.LUT R3, R5, UR11, RZ, 0xfc, !PT ;  /* 0x0000000b05037c12 */ /* 0x000fe2000f8efcff */
[----:B------:R-:W5:Y:S01]  /*0370*/  LDCU.128 UR28, c[0x0][0x3c0] ;  /* 0x00007800ff1c77ac */ /* 0x000f620008000c00 */
[----:B0-----:R-:W-:Y:S02]  /*0380*/  IADD3 R8, P0, PT, R6, UR12, RZ ;  /* 0x0000000c06087c10 */ /* 0x001fe4000ff1e0ff */
[----:B------:R-:W-:Y:S02]  /*0390*/  SHF.L.U64.HI R0, R12, 0x2, R5 ;  /* 0x000000020c007819 */ /* 0x000fe40000010205 */
[----:B------:R-:W-:-:S02]  /*03a0*/  IADD3 R6, P1, PT, R6, UR14, RZ ;  /* 0x0000000e06067c10 */ /* 0x000fc4000ff3e0ff */
[----:B------:R-:W-:Y:S01]  /*03b0*/  LOP3.LUT R13, R5, UR9, RZ, 0xfc, !PT ;  /* 0x00000009050d7c12 */ /* 0x000fe2000f8efcff */
[----:B------:R-:W0:Y:S01]  /*03c0*/  LDCU.64 UR8, c[0x0][0x398] ;  /* 0x00007300ff0877ac */ /* 0x000e220008000a00 */
[----:B------:R-:W-:Y:S02]  /*03d0*/  LOP3.LUT R12, R12, UR4, RZ, 0xfc, !PT ;  /* 0x000000040c0c7c12 */ /* 0x000fe4000f8efcff */
[C---:B------:R-:W-:Y:S01]  /*03e0*/  SHF.L.U64.HI R3, R2.reuse, 0x2, R3 ;  /* 0x0000000202037819 */ /* 0x040fe20000010203 */
[----:B------:R-:W3:Y:S01]  /*03f0*/  LDCU UR4, c[0x0][0x394] ;  /* 0x00007280ff0477ac */ /* 0x000ee20008000800 */
[----:B------:R-:W-:Y:S02]  /*0400*/  SHF.L.U32 R2, R2, 0x2, RZ ;  /* 0x0000000202027819 */ /* 0x000fe400000006ff */
[----:B------:R-:W-:Y:S02]  /*0410*/  IADD3.X R7, PT, PT, R0, UR15, RZ, P1, !PT ;  /* 0x0000000f00077c10 */ /* 0x000fe40008ffe4ff */
[----:B------:R-:W-:-:S02]  /*0420*/  LOP3.LUT R5, R13, UR11, RZ, 0xfc, !PT ;  /* 0x0000000b0d057c12 */ /* 0x000fc4000f8efcff */
[----:B------:R-:W-:Y:S01]  /*0430*/  LOP3.LUT R16, R12, UR5, RZ, 0xfc, !PT ;  /* 0x000000050c107c12 */ /* 0x000fe2000f8efcff */
[----:B----4-:R-:W1:Y:S01]  /*0440*/  LDG.E R24, desc[UR6][R6.64] ;  /* 0x0000000606187981 */ /* 0x010e62000c1e1900 */
[----:B------:R-:W-:Y:S02]  /*0450*/  IADD3.X R9, PT, PT, R0, UR13, RZ, P0, !PT ;  /* 0x0000000d00097c10 */ /* 0x000fe400087fe4ff */
[----:B------:R-:W-:Y:S02]  /*0460*/  IADD3 R4, P0, PT, R2, UR12, RZ ;  /* 0x0000000c02047c10 */ /* 0x000fe4000ff1e0ff */
[----:B------:R-:W-:Y:S01]  /*0470*/  SHF.L.U64.HI R13, R12, 0x2, R13 ;  /* 0x000000020c0d7819 */ /* 0x000fe2000001020d */
[----:B------:R-:W3:Y:S01]  /*0480*/  LDG.E R23, desc[UR6][R8.64] ;  /* 0x0000000608177981 */ /* 0x000ee2000c1e1900 */
[----:B------:R-:W-:Y:S02]  /*0490*/  SHF.L.U64.HI R0, R16, 0x2, R5 ;  /* 0x0000000210007819 */ /* 0x000fe40000010205 */
[----:B------:R-:W-:-:S02]  /*04a0*/  SHF.L.U32 R12, R12, 0x2, RZ ;  /* 0x000000020c0c7819 */ /* 0x000fc400000006ff */
[----:B------:R-:W-:Y:S02]  /*04b0*/  IADD3 R2, P1, PT, R2, UR14, RZ ;  /* 0x0000000e02027c10 */ /* 0x000fe4000ff3e0ff */
[C---:B------:R-:W-:Y:S02]  /*04c0*/  IADD3.X R5, PT, PT, R3.reuse, UR13, RZ, P0, !PT ;  /* 0x0000000d03057c10 */ /* 0x040fe400087fe4ff */
[----:B------:R-:W-:Y:S02]  /*04d0*/  IADD3 R10, P0, PT, R12, UR12, RZ ;  /* 0x0000000c0c0a7c10 */ /* 0x000fe4000ff1e0ff */
[----:B------:R-:W-:Y:S01]  /*04e0*/  IADD3.X R3, PT, PT, R3, UR15, RZ, P1, !PT ;  /* 0x0000000f03037c10 */ /* 0x000fe20008ffe4ff */
[----:B------:R-:W0:Y:S01]  /*04f0*/  LDG.E R22, desc[UR6][R4.64] ;  /* 0x0000000604167981 */ /* 0x000e22000c1e1900 */
[----:B------:R-:W-:Y:S02]  /*0500*/  SHF.L.U32 R16, R16, 0x2, RZ ;  /* 0x0000000210107819 */ /* 0x000fe400000006ff */
[----:B------:R-:W-:Y:S01]  /*0510*/  IADD3 R12, P1, PT, R12, UR14, RZ ;  /* 0x0000000e0c0c7c10 */ /* 0x000fe2000ff3e0ff */
[----:B------:R-:W4:Y:S01]  /*0520*/  LDG.E R21, desc[UR6][R2.64] ;  /* 0x0000000602157981 */ /* 0x000f22000c1e1900 */
[----:B------:R-:W-:-:S02]  /*0530*/  IADD3.X R11, PT, PT, R13, UR13, RZ, P0, !PT ;  /* 0x0000000d0d0b7c10 */ /* 0x000fc400087fe4ff */
[C---:B------:R-:W-:Y:S02]  /*0540*/  IADD3 R14, P0, PT, R16.reuse, UR12, RZ ;  /* 0x0000000c100e7c10 */ /* 0x040fe4000ff1e0ff */
[----:B------:R-:W-:Y:S01]  /*0550*/  IADD3.X R13, PT, PT, R13, UR15, RZ, P1, !PT ;  /* 0x0000000f0d0d7c10 */ /* 0x000fe20008ffe4ff */
[----:B------:R-:W5:Y:S01]  /*0560*/  LDG.E R20, desc[UR6][R10.64] ;  /* 0x000000060a147981 */ /* 0x000f62000c1e1900 */
[----:B------:R-:W-:Y:S02]  /*0570*/  IADD3 R16, P1, PT, R16, UR14, RZ ;  /* 0x0000000e10107c10 */ /* 0x000fe4000ff3e0ff */
[C---:B------:R-:W-:Y:S01]  /*0580*/  IADD3.X R15, PT, PT, R0.reuse, UR13, RZ, P0, !PT ;  /* 0x0000000d000f7c10 */ /* 0x040fe200087fe4ff */
[----:B------:R-:W5:Y:S01]  /*0590*/  LDG.E R19, desc[UR6][R12.64] ;  /* 0x000000060c137981 */ /* 0x000f62000c1e1900 */
[----:B------:R-:W-:Y:S01]  /*05a0*/  IADD3.X R17, PT, PT, R0, UR15, RZ, P1, !PT ;  /* 0x0000000f00117c10 */ /* 0x000fe20008ffe4ff */
[----:B------:R-:W3:Y:S02]  /*05b0*/  LDCU.128 UR12, c[0x0][0x3a0] ;  /* 0x00007400ff0c77ac */ /* 0x000ee40008000c00 */
[----:B------:R-:W5:Y:S04]  /*05c0*/  LDG.E R18, desc[UR6][R14.64] ;  /* 0x000000060e127981 */ /* 0x000f68000c1e1900 */
[----:B------:R-:W5:Y:S01]  /*05d0*/  LDG.E R0, desc[UR6][R16.64] ;  /* 0x0000000610007981 */ /* 0x000f62000c1e1900 */
[C---:B-1----:R-:W-:Y:S01]  /*05e0*/  FMUL R26, R24.reuse, UR37 ;  /* 0x00000025181a7c20 */ /* 0x042fe20008400000 */
[----:B--2---:R-:W-:-:S03]  /*05f0*/  FMUL R28, R24, UR17 ;  /* 0x00000011181c7c20 */ /* 0x004fc60008400000 */
[C---:B---3--:R-:W-:Y:S01]  /*0600*/  FFMA R25, R23.reuse, UR4, -R26 ;  /* 0x0000000417197c23 */ /* 0x048fe2000800081a */
[----:B------:R-:W-:-:S03]  /*0610*/  FFMA R27, R23, UR13, -R28 ;  /* 0x0000000d171b7c23 */ /* 0x000fc6000800081c */
[C---:B0-----:R-:W-:Y:S01]  /*0620*/  FFMA R26, R22.reuse, UR8, R25 ;  /* 0x00000008161a7c23 */ /* 0x041fe20008000019 */
[----:B------:R-:W-:-:S03]  /*0630*/  FFMA R28, R22, UR14, R27 ;  /* 0x0000000e161c7c23 */ /* 0x000fc6000800001b */
[C---:B----4-:R-:W-:Y:S01]  /*0640*/  FFMA R25, -R21.reuse, UR38, R26 ;  /* 0x0000002615197c23 */ /* 0x050fe2000800011a */
[----:B------:R-:W-:-:S03]  /*0650*/  FFMA R27, -R21, UR18, R28 ;  /* 0x00000012151b7c23 */ /* 0x000fc6000800011c */
[C---:B-----5:R-:W-:Y:S01]  /*0660*/  FFMA R26, R20.reuse, UR9, R25 ;  /* 0x00000009141a7c23 */ /* 0x060fe20008000019 */
[----:B------:R-:W-:-:S03]  /*0670*/  FFMA R28, R20, UR15, R27 ;  /* 0x0000000f141c7c23 */ /* 0x000fc6000800001b */
[C---:B------:R-:W-:Y:S01]  /*0680*/  FFMA R25, -R19.reuse, UR39, R26 ;  /* 0x0000002713197c23 */ /* 0x040fe2000800011a */
[----:B------:R-:W-:-:S03]  /*0690*/  FFMA R27, -R19, UR19, R28 ;  /* 0x00000013131b7c23 */ /* 0x000fc6000800011c */
[C---:B------:R-:W-:Y:S01]  /*06a0*/  FFMA R25, R18.reuse, UR12, R25 ;  /* 0x0000000c12197c23 */ /* 0x040fe20008000019 */
[----:B------:R-:W-:-:S03]  /*06b0*/  FFMA R27, R18, UR20, R27 ;  /* 0x00000014121b7c23 */ /* 0x000fc6000800001b */
[C---:B------:R-:W-:Y:S01]  /*06c0*/  FFMA R28, -R0.reuse, UR16, R25 ;  /* 0x00000010001c7c23 */ /* 0x040fe20008000119 */
[----:B------:R-:W-:Y:S01]  /*06d0*/  FFMA R27, -R0, UR24, R27 ;  /* 0x00000018001b7c23 */ /* 0x000fe2000800011b */
[----:B------:R-:W-:-:S03]  /*06e0*/  FMUL R26, R24, UR33 ;  /* 0x00000021181a7c20 */ /* 0x000fc60008400000 */
[----:B------:R0:W-:Y:S01]  /*06f0*/  STG.E desc[UR6][R8.64], R28 ;  /* 0x0000001c08007986 */ /* 0x0001e2000c101906 */
[----:B------:R-:W-:-:S03]  /*0700*/  FMUL R25, R24, UR13 ;  /* 0x0000000d18197c20 */ /* 0x000fc60008400000 */
[----:B------:R1:W-:Y:S01]  /*0710*/  STG.E desc[UR6][R4.64], R27 ;  /* 0x0000001b04007986 */ /* 0x0003e2000c101906 */
[C---:B------:R-:W-:Y:S01]  /*0720*/  FMUL R29, R24.reuse, UR4 ;  /* 0x00000004181d7c20 */ /* 0x040fe20008400000 */
[C---:B------:R-:W-:Y:S01]  /*0730*/  FFMA R25, R23.reuse, UR17, R25 ;  /* 0x0000001117197c23 */ /* 0x040fe20008000019 */
[C---:B0-----:R-:W-:Y:S01]  /*0740*/  FMUL R8, R24.reuse, UR21 ;  /* 0x0000001518087c20 */ /* 0x041fe20008400000 */
[C---:B-1----:R-:W-:Y:S01]  /*0750*/  FMUL R4, R24.reuse, UR25 ;  /* 0x0000001918047c20 */ /* 0x042fe20008400000 */
[----:B------:R-:W-:Y:S01]  /*0760*/  FMUL R24, R24, UR29 ;  /* 0x0000001d18187c20 */ /* 0x000fe20008400000 */
[C---:B------:R-:W-:Y:S02]  /*0770*/  FFMA R5, R23.reuse, UR29, -R26 ;  /* 0x0000001d17057c23 */ /* 0x040fe4000800081a */
[C---:B------:R-:W-:Y:S01]  /*0780*/  FFMA R27, R23.reuse, UR21, -R4 ;  /* 0x00000015171b7c23 */ /* 0x040fe20008000804 */
[C---:B------:R-:W-:Y:S01]  /*0790*/  FFMA R29, R23.reuse, UR37, R29 ;  /* 0x00000025171d7c23 */ /* 0x040fe2000800001d */
[C---:B------:R-:W-:Y:S01]  /*07a0*/  FFMA R9, R23.reuse, UR25, R8 ;  /* 0x0000001917097c23 */ /* 0x040fe20008000008 */
[----:B------:R-:W-:Y:S01]  /*07b0*/  FFMA R23, R23, UR33, R24 ;  /* 0x0000002117177c23 */ /* 0x000fe20008000018 */
[C---:B------:R-:W-:Y:S01]  /*07c0*/  FFMA R8, R22.reuse, UR22, R27 ;  /* 0x0000001616087c23 */ /* 0x040fe2000800001b */
[C---:B------:R-:W-:Y:S01]  /*07d0*/  FFMA R28, R22.reuse, UR30, R5 ;  /* 0x0000001e161c7c23 */ /* 0x040fe20008000005 */
[C---:B------:R-:W-:Y:S01]  /*07e0*/  FFMA R4, R22.reuse, UR38, R29 ;  /* 0x0000002616047c23 */ /* 0x040fe2000800001d */
[C---:B------:R-:W-:Y:S01]  /*07f0*/  FFMA R24, R22.reuse, UR18, R25 ;  /* 0x0000001216187c23 */ /* 0x040fe20008000019 */
[C---:B------:R-:W-:Y:S01]  /*0800*/  FFMA R26, R22.reuse, UR26, R9 ;  /* 0x0000001a161a7c23 */ /* 0x040fe20008000009 */
[----:B------:R-:W-:Y:S01]  /*0810*/  FFMA R22, R22, UR34, R23 ;  /* 0x0000002216167c23 */ /* 0x000fe20008000017 */
[C---:B------:R-:W-:Y:S01]  /*0820*/  FFMA R25, -R21.reuse, UR26, R8 ;  /* 0x0000001a15197c23 */ /* 0x040fe20008000108 */
[C---:B------:R-:W-:Y:S01]  /*0830*/  FFMA R27, -R21.reuse, UR34, R28 ;  /* 0x00000022151b7c23 */ /* 0x040fe2000800011c */
[C---:B------:R-:W-:Y:S01]  /*0840*/  FFMA R23, R21.reuse, UR14, R24 ;  /* 0x0000000e15177c23 */ /* 0x040fe20008000018 */
        /* <DEDUP_REMOVED lines=14> */
[C---:B------:R-:W-:Y:S01]  /*0930*/  FFMA R21, R18.reuse, UR28, R21 ;  /* 0x0000001c12157c23 */ /* 0x040fe20008000015 */
[----:B------:R-:W-:Y:S01]  /*0940*/  FFMA R19, R19, UR31, R20 ;  /* 0x0000001f13137c23 */ /* 0x000fe20008000014 */
[C---:B------:R-:W-:Y:S01]  /*0950*/  FFMA R25, R18.reuse, UR36, R25 ;  /* 0x0000002412197c23 */ /* 0x040fe20008000019 */
[C---:B------:R-:W-:Y:S01]  /*0960*/  FFMA R5, R18.reuse, UR16, R5 ;  /* 0x0000001012057c23 */ /* 0x040fe20008000005 */
[C---:B------:R-:W-:Y:S01]  /*0970*/  FFMA R9, R18.reuse, UR24, R9 ;  /* 0x0000001812097c23 */ /* 0x040fe20008000009 */
[----:B------:R-:W-:Y:S01]  /*0980*/  FFMA R23, R18, UR32, R23 ;  /* 0x0000002012177c23 */ /* 0x000fe20008000017 */
[----:B------:R-:W-:Y:S01]  /*0990*/  FFMA R21, -R0, UR32, R21 ;  /* 0x0000002000157c23 */ /* 0x000fe20008000115 */
[----:B------:R-:W-:Y:S01]  /*09a0*/  FFMA R19, R18, UR40, R19 ;  /* 0x0000002812137c23 */ /* 0x000fe20008000013 */
[C---:B------:R-:W-:Y:S01]  /*09b0*/  FFMA R25, -R0.reuse, UR40, R25 ;  /* 0x0000002800197c23 */ /* 0x040fe20008000119 */
[C---:B------:R-:W-:Y:S01]  /*09c0*/  FFMA R5, R0.reuse, UR12, R5 ;  /* 0x0000000c00057c23 */ /* 0x040fe20008000005 */
[C---:B------:R-:W-:Y:S01]  /*09d0*/  FFMA R9, R0.reuse, UR20, R9 ;  /* 0x0000001400097c23 */ /* 0x040fe20008000009 */
[C---:B------:R-:W-:Y:S01]  /*09e0*/  FFMA R23, R0.reuse, UR28, R23 ;  /* 0x0000001c00177c23 */ /* 0x040fe20008000017 */
[----:B------:R-:W-:Y:S01]  /*09f0*/  FFMA R19, R0, UR36, R19 ;  /* 0x0000002400137c23 */ /* 0x000fe20008000013 */
[----:B------:R-:W-:Y:S04]  /*0a00*/  STG.E desc[UR6][R10.64], R21 ;  /* 0x000000150a007986 */ /* 0x000fe8000c101906 */
[----:B------:R-:W-:Y:S04]  /*0a10*/  STG.E desc[UR6][R14.64], R25 ;  /* 0x000000190e007986 */ /* 0x000fe8000c101906 */
[----:B------:R-:W-:Y:S04]  /*0a20*/  STG.E desc[UR6][R6.64], R5 ;  /* 0x0000000506007986 */ /* 0x000fe8000c101906 */
[----:B------:R-:W-:Y:S04]  /*0a30*/  STG.E desc[UR6][R2.64], R9 ;  /* 0x0000000902007986 */ /* 0x000fe8000c101906 */
[----:B------:R-:W-:Y:S04]  /*0a40*/  STG.E desc[UR6][R12.64], R23 ;  /* 0x000000170c007986 */ /* 0x000fe8000c101906 */
[----:B------:R-:W-:Y:S01]  /*0a50*/  STG.E desc[UR6][R16.64], R19 ;  /* 0x0000001310007986 */ /* 0x000fe2000c101906 */
[----:B------:R-:W-:Y:S05]  /*0a60*/  EXIT ;  /* 0x000000000000794d */ /* 0x000fea0003800000 */
.L_x_1:
        /* <DEDUP_REMOVED lines=9> */
.L_x_5:


//--------------------- .text._Z13kernel_gate_2PfS_i7unitaryS0_i --------------------------
	.section	.text._Z13kernel_gate_2PfS_i7unitaryS0_i,"ax",@progbits
	.align	128
        .global         _Z13kernel_gate_2PfS_i7unitaryS0_i
        .type           _Z13kernel_gate_2PfS_i7unitaryS0_i,@function
        .size           _Z13kernel_gate_2PfS_i7unitaryS0_i,(.L_x_6 - _Z13kernel_gate_2PfS_i7unitaryS0_i)
        .other          _Z13kernel_gate_2PfS_i7unitaryS0_i,@"STO_CUDA_ENTRY STV_DEFAULT"
_Z13kernel_gate_2PfS_i7unitaryS0_i:
.text._Z13kernel_gate_2PfS_i7unitaryS0_i:
        /* <DEDUP_REMOVED lines=13> */
[----:B------:R-:W0:Y:S01]  /*00d0*/  LDCU.64 UR10, c[0x0][0x3b0] ;  /* 0x00007600ff0a77ac */ /* 0x000e220008000a00 */
[----:B------:R-:W1:Y:S01]  /*00e0*/  LDCU.128 UR12, c[0x0][0x380] ;  /* 0x00007000ff0c77ac */ /* 0x000e620008000c00 */
[----:B------:R-:W-:Y:S01]  /*00f0*/  UMOV UR4, 0xffffffff ;  /* 0xffffffff00047882 */ /* 0x000fe20000000000 */
[----:B------:R-:W2:Y:S01]  /*0100*/  LDCU.64 UR6, c[0x0][0x358] ;  /* 0x00006b00ff0677ac */ /* 0x000ea20008000a00 */
[----:B0-----:R-:W-:Y:S02]  /*0110*/  UIADD3 UR5, UPT, UPT, UR11, 0x1, URZ ;  /* 0x000000010b057890 */ /* 0x001fe4000fffe0ff */
[----:B------:R-:W-:Y:S01]  /*0120*/  SHF.R.S32.HI R2, RZ, UR11, R0 ;  /* 0x0000000bff027c19 */ /* 0x000fe20008011400 */
[----:B------:R-:W-:Y:S02]  /*0130*/  USHF.L.U32 UR8, UR4, UR11, URZ ;  /* 0x0000000b04087299 */ /* 0x000fe400080006ff */
[----:B------:R-:W-:Y:S01]  /*0140*/  USHF.L.U64.HI UR4, UR4, UR11, 0xffffffff ;  /* 0xffffffff04047499 */ /* 0x000fe2000801020b */
[----:B------:R-:W-:Y:S01]  /*0150*/  SHF.L.U32 R3, R2, UR5, RZ ;  /* 0x0000000502037c19 */ /* 0x000fe200080006ff */
[----:B------:R-:W-:-:S03]  /*0160*/  UMOV UR5, 0x1 ;  /* 0x0000000100057882 */ /* 0x000fc60000000000 */
[----:B------:R-:W-:Y:S02]  /*0170*/  SHF.R.S32.HI R2, RZ, 0x1f, R3 ;  /* 0x0000001fff027819 */ /* 0x000fe40000011403 */
[----:B------:R-:W-:Y:S01]  /*0180*/  LOP3.LUT R0, R3, UR8, R0, 0xf2, !PT ;  /* 0x0000000803007c12 */ /* 0x000fe2000f8ef200 */
[----:B------:R-:W-:Y:S01]  /*0190*/  USHF.L.U32 UR8, UR5, UR11, URZ ;  /* 0x0000000b05087299 */ /* 0x000fe200080006ff */
[----:B------:R-:W-:Y:S01]  /*01a0*/  LOP3.LUT R3, R2, UR4, R5, 0xf2, !PT ;  /* 0x0000000402037c12 */ /* 0x000fe2000f8ef205 */
[----:B------:R-:W-:Y:S02]  /*01b0*/  USHF.L.U64.HI UR4, UR5, UR11, URZ ;  /* 0x0000000b05047299 */ /* 0x000fe400080102ff */
[C---:B------:R-:W-:Y:S02]  /*01c0*/  IMAD.SHL.U32 R2, R0.reuse, 0x4, RZ ;  /* 0x0000000400027824 */ /* 0x040fe400078e00ff */
[C---:B------:R-:W-:Y:S02]  /*01d0*/  LOP3.LUT R5, R0.reuse, UR8, RZ, 0xfc, !PT ;  /* 0x0000000800057c12 */ /* 0x040fe4000f8efcff */
[----:B------:R-:W-:-:S02]  /*01e0*/  SHF.L.U64.HI R0, R0, 0x2, R3 ;  /* 0x0000000200007819 */ /* 0x000fc40000010203 */
[C---:B-1----:R-:W-:Y:S01]  /*01f0*/  IADD3 R6, P1, PT, R2.reuse, UR14, RZ ;  /* 0x0000000e02067c10 */ /* 0x042fe2000ff3e0ff */
[----:B------:R-:W-:Y:S01]  /*0200*/  IMAD.SHL.U32 R4, R5, 0x4, RZ ;  /* 0x0000000405047824 */ /* 0x000fe200078e00ff */
[----:B------:R-:W-:Y:S01]  /*0210*/  LOP3.LUT R8, R3, UR4, RZ, 0xfc, !PT ;  /* 0x0000000403087c12 */ /* 0x000fe2000f8efcff */
[----:B------:R-:W0:Y:S01]  /*0220*/  LDCU UR4, c[0x0][0x394] ;  /* 0x00007280ff0477ac */ /* 0x000e220008000800 */
[----:B------:R-:W-:Y:S02]  /*0230*/  IADD3 R2, P0, PT, R2, UR12, RZ ;  /* 0x0000000c02027c10 */ /* 0x000fe4000ff1e0ff */
[----:B------:R-:W-:Y:S01]  /*0240*/  IADD3.X R7, PT, PT, R0, UR15, RZ, P1, !PT ;  /* 0x0000000f00077c10 */ /* 0x000fe20008ffe4ff */
[----:B------:R-:W1:Y:S01]  /*0250*/  LDCU.64 UR8, c[0x0][0x398] ;  /* 0x00007300ff0877ac */ /* 0x000e620008000a00 */
[----:B------:R-:W-:Y:S02]  /*0260*/  SHF.L.U64.HI R5, R5, 0x2, R8 ;  /* 0x0000000205057819 */ /* 0x000fe40000010208 */
[----:B------:R-:W-:Y:S01]  /*0270*/  IADD3 R8, P1, PT, R4, UR12, RZ ;  /* 0x0000000c04087c10 */ /* 0x000fe2000ff3e0ff */
[----:B--2---:R-:W2:Y:S01]  /*0280*/  LDG.E R10, desc[UR6][R6.64] ;  /* 0x00000006060a7981 */ /* 0x004ea2000c1e1900 */
[----:B------:R-:W-:-:S02]  /*0290*/  IADD3.X R3, PT, PT, R0, UR13, RZ, P0, !PT ;  /* 0x0000000d00037c10 */ /* 0x000fc400087fe4ff */
[----:B------:R-:W-:Y:S02]  /*02a0*/  IADD3 R4, P0, PT, R4, UR14, RZ ;  /* 0x0000000e04047c10 */ /* 0x000fe4000ff1e0ff */
[C---:B------:R-:W-:Y:S01]  /*02b0*/  IADD3.X R9, PT, PT, R5.reuse, UR13, RZ, P1, !PT ;  /* 0x0000000d05097c10 */ /* 0x040fe20008ffe4ff */
[----:B------:R-:W3:Y:S01]  /*02c0*/  LDG.E R0, desc[UR6][R2.64] ;  /* 0x0000000602007981 */ /* 0x000ee2000c1e1900 */
[----:B------:R-:W-:Y:S01]  /*02d0*/  IADD3.X R5, PT, PT, R5, UR15, RZ, P0, !PT ;  /* 0x0000000f05057c10 */ /* 0x000fe200087fe4ff */
[----:B------:R-:W2:Y:S02]  /*02e0*/  LDCU.128 UR12, c[0x0][0x3a0] ;  /* 0x00007400ff0c77ac */ /* 0x000ea40008000c00 */
[----:B------:R-:W4:Y:S04]  /*02f0*/  LDG.E R12, desc[UR6][R8.64] ;  /* 0x00000006080c7981 */ /* 0x000f28000c1e1900 */
[----:B------:R-:W5:Y:S01]  /*0300*/  LDG.E R14, desc[UR6][R4.64] ;  /* 0x00000006040e7981 */ /* 0x000f62000c1e1900 */
[C---:B--2---:R-:W-:Y:S01]  /*0310*/  FMUL R11, R10.reuse, UR13 ;  /* 0x0000000d0a0b7c20 */ /* 0x044fe20008400000 */
[C---:B------:R-:W-:Y:S01]  /*0320*/  FMUL R15, R10.reuse, UR15 ;  /* 0x0000000f0a0f7c20 */ /* 0x040fe20008400000 */
[C---:B0-----:R-:W-:Y:S01]  /*0330*/  FMUL R13, R10.reuse, UR4 ;  /* 0x000000040a0d7c20 */ /* 0x041fe20008400000 */
[----:B-1----:R-:W-:Y:S01]  /*0340*/  FMUL R17, R10, UR9 ;  /* 0x000000090a117c20 */ /* 0x002fe20008400000 */
[C---:B---3--:R-:W-:Y:S01]  /*0350*/  FFMA R11, R0.reuse, UR4, -R11 ;  /* 0x00000004000b7c23 */ /* 0x048fe2000800080b */
[C---:B------:R-:W-:Y:S01]  /*0360*/  FFMA R15, R0.reuse, UR9, -R15 ;  /* 0x00000009000f7c23 */ /* 0x040fe2000800080f */
[C---:B------:R-:W-:Y:S01]  /*0370*/  FFMA R13, R0.reuse, UR13, R13 ;  /* 0x0000000d000d7c23 */ /* 0x040fe2000800000d */
[----:B------:R-:W-:Y:S01]  /*0380*/  FFMA R17, R0, UR15, R17 ;  /* 0x0000000f00117c23 */ /* 0x000fe20008000011 */
[C---:B----4-:R-:W-:Y:S01]  /*0390*/  FFMA R11, R12.reuse, UR8, R11 ;  /* 0x000000080c0b7c23 */ /* 0x050fe2000800000b */
[C---:B------:R-:W-:Y:S01]  /*03a0*/  FFMA R15, R12.reuse, UR12, R15 ;  /* 0x0000000c0c0f7c23 */ /* 0x040fe2000800000f */
[C---:B------:R-:W-:Y:S01]  /*03b0*/  FFMA R13, R12.reuse, UR14, R13 ;  /* 0x0000000e0c0d7c23 */ /* 0x040fe2000800000d */
[----:B------:R-:W-:Y:S01]  /*03c0*/  FFMA R17, R12, UR10, R17 ;  /* 0x0000000a0c117c23 */ /* 0x000fe20008000011 */
[C---:B-----5:R-:W-:Y:S01]  /*03d0*/  FFMA R11, -R14.reuse, UR14, R11 ;  /* 0x0000000e0e0b7c23 */ /* 0x060fe2000800010b */
[C---:B------:R-:W-:Y:S01]  /*03e0*/  FFMA R15, -R14.reuse, UR10, R15 ;  /* 0x0000000a0e0f7c23 */ /* 0x040fe2000800010f */
[C---:B------:R-:W-:Y:S01]  /*03f0*/  FFMA R13, R14.reuse, UR8, R13 ;  /* 0x000000080e0d7c23 */ /* 0x040fe2000800000d */
[----:B------:R-:W-:-:S02]  /*0400*/  FFMA R17, R14, UR12, R17 ;  /* 0x0000000c0e117c23 */ /* 0x000fc40008000011 */
[----:B------:R-:W-:Y:S04]  /*0410*/  STG.E desc[UR6][R2.64], R11 ;  /* 0x0000000b02007986 */ /* 0x000fe8000c101906 */
[----:B------:R-:W-:Y:S04]  /*0420*/  STG.E desc[UR6][R8.64], R15 ;  /* 0x0000000f08007986 */ /* 0x000fe8000c101906 */
[----:B------:R-:W-:Y:S04]  /*0430*/  STG.E desc[UR6][R6.64], R13 ;  /* 0x0000000d06007986 */ /* 0x000fe8000c101906 */
[----:B------:R-:W-:Y:S01]  /*0440*/  STG.E desc[UR6][R4.64], R17 ;  /* 0x0000001104007986 */ /* 0x000fe2000c101906 */
[----:B------:R-:W-:Y:S05]  /*0450*/  EXIT ;  /* 0x000000000000794d */ /* 0x000fea0003800000 */
.L_x_2:
        /* <DEDUP_REMOVED lines=10> */
.L_x_6:


//--------------------- .text._Z17init_state_vectorPfS_i --------------------------
	.section	.text._Z17init_state_vectorPfS_i,"ax",@progbits
	.align	128
        .global         _Z17init_state_vectorPfS_i
        .type           _Z17init_state_vectorPfS_i,@function
        .size           _Z17init_state_vectorPfS_i,(.L_x_7 - _Z17init_state_vectorPfS_i)
        .other          _Z17init_state_vectorPfS_i,@"STO_CUDA_ENTRY STV_DEFAULT"
_Z17init_state_vectorPfS_i:
.text._Z17init_state_vectorPfS_i:
[----:B------:R-:W-:Y:S01]  /*0000*/  LDC R1, c[0x0][0x37c] ;  /* 0x0000df00ff017b82 */ /* 0x000fe20000000800 */
[----:B------:R-:W0:Y:S07]  /*0010*/  S2R R3, SR_TID.X ;  /* 0x0000000000037919 */ /* 0x000e2e0000002100 */
[----:B------:R-:W0:Y:S01]  /*0020*/  S2UR UR4, SR_CTAID.X ;  /* 0x00000000000479c3 */ /* 0x000e220000002500 */
[----:B------:R-:W1:Y:S07]  /*0030*/  LDCU UR5, c[0x0][0x390] ;  /* 0x00007200ff0577ac */ /* 0x000e6e0008000800 */
[----:B------:R-:W0:Y:S02]  /*0040*/  LDC R0, c[0x0][0x360] ;  /* 0x0000d800ff007b82 */ /* 0x000e240000000800 */
[----:B0-----:R-:W-:-:S05]  /*0050*/  IMAD R0, R0, UR4, R3 ;  /* 0x0000000400007c24 */ /* 0x001fca000f8e0203 */
[----:B------:R-:W-:-:S04]  /*0060*/  SHF.R.S32.HI R3, RZ, 0x1f, R0 ;  /* 0x0000001fff037819 */ /* 0x000fc80000011400 */
[--C-:B-1----:R-:W-:Y:S02]  /*0070*/  SHF.R.U64 R2, R0, UR5, R3.reuse ;  /* 0x0000000500027c19 */ /* 0x102fe40008001203 */
[----:B------:R-:W-:Y:S02]  /*0080*/  SHF.R.U32.HI R4, RZ, UR5, R3 ;  /* 0x00000005ff047c19 */ /* 0x000fe40008011603 */
[----:B------:R-:W-:-:S04]  /*0090*/  ISETP.NE.U32.AND P0, PT, R2, RZ, PT ;  /* 0x000000ff0200720c */ /* 0x000fc80003f05070 */
[----:B------:R-:W-:-:S13]  /*00a0*/  ISETP.NE.AND.EX P0, PT, R4, RZ, PT, P0 ;  /* 0x000000ff0400720c */ /* 0x000fda0003f05300 */
[----:B------:R-:W-:Y:S05]  /*00b0*/  @P0 EXIT ;  /* 0x000000000000094d */ /* 0x000fea0003800000 */
[----:B------:R-:W0:Y:S01]  /*00c0*/  LDCU.128 UR8, c[0x0][0x380] ;  /* 0x00007000ff0877ac */ /* 0x000e220008000c00 */
[C---:B------:R-:W-:Y:S01]  /*00d0*/  IMAD.SHL.U32 R4, R0.reuse, 0x4, RZ ;  /* 0x0000000400047824 */ /* 0x040fe200078e00ff */
[C---:B------:R-:W-:Y:S01]  /*00e0*/  SHF.L.U64.HI R5, R0.reuse, 0x2, R3 ;  /* 0x0000000200057819 */ /* 0x040fe20000010203 */
[----:B------:R-:W1:Y:S01]  /*00f0*/  LDCU.64 UR4, c[0x0][0x358] ;  /* 0x00006b00ff0477ac */ /* 0x000e620008000a00 */
[----:B------:R-:W-:-:S04]  /*0100*/  ISETP.NE.AND P0, PT, R0, RZ, PT ;  /* 0x000000ff0000720c */ /* 0x000fc80003f05270 */
[----:B------:R-:W-:Y:S02]  /*0110*/  FSEL R7, RZ, 1, P0 ;  /* 0x3f800000ff077808 */ /* 0x000fe40000000000 */
[C---:B0-----:R-:W-:Y:S02]  /*0120*/  IADD3 R2, P1, PT, R4.reuse, UR8, RZ ;  /* 0x0000000804027c10 */ /* 0x041fe4000ff3e0ff */
[----:B------:R-:W-:Y:S02]  /*0130*/  IADD3 R4, P2, PT, R4, UR10, RZ ;  /* 0x0000000a04047c10 */ /* 0x000fe4000ff5e0ff */
[C---:B------:R-:W-:Y:S02]  /*0140*/  IADD3.X R3, PT, PT, R5.reuse, UR9, RZ, P1, !PT ;  /* 0x0000000905037c10 */ /* 0x040fe40008ffe4ff */
[----:B------:R-:W-:-:S03]  /*0150*/  IADD3.X R5, PT, PT, R5, UR11, RZ, P2, !PT ;  /* 0x0000000b05057c10 */ /* 0x000fc600097fe4ff */
[----:B-1----:R-:W-:Y:S04]  /*0160*/  STG.E desc[UR4][R2.64], R7 ;  /* 0x0000000702007986 */ /* 0x002fe8000c101904 */
[----:B------:R-:W-:Y:S01]  /*0170*/  STG.E desc[UR4][R4.64], RZ ;  /* 0x000000ff04007986 */ /* 0x000fe2000c101904 */
[----:B------:R-:W-:Y:S05]  /*0180*/  EXIT ;  /* 0x000000000000794d */ /* 0x000fea0003800000 */
.L_x_3:
        /* <DEDUP_REMOVED lines=15> */
.L_x_7:


//--------------------- .nv.shared.reserved.0     --------------------------
	.section	.nv.shared.reserved.0,"aw",@nobits
	.weak		__nv_reservedSMEM_offset_0_alias
	.size		__nv_reservedSMEM_offset_0_alias, 0, 64
	.other		__nv_reservedSMEM_offset_0_alias,@"STO_CUDA_RESERVED_SHARED STV_DEFAULT"
__nv_reservedSMEM_offset_0_alias:
	.zero		0
	.zero		64


//--------------------- .nv.constant0._Z11kernel_cnotPfS_iii --------------------------
	.section	.nv.constant0._Z11kernel_cnotPfS_iii,"a",@progbits
	.sectionflags	@""
	.align	4
.nv.constant0._Z11kernel_cnotPfS_iii:
	.zero		924


//--------------------- .nv.constant0._Z13kernel_gate_4PfS_i8unitary4S0_ii --------------------------
	.section	.nv.constant0._Z13kernel_gate_4PfS_i8unitary4S0_ii,"a",@progbits
	.sectionflags	@""
	.align	4
.nv.constant0._Z13kernel_gate_4PfS_i8unitary4S0_ii:
	.zero		1052


//--------------------- .nv.constant0._Z13kernel_gate_2PfS_i7unitaryS0_i --------------------------
	.section	.nv.constant0._Z13kernel_gate_2PfS_i7unitaryS0_i,"a",@progbits
	.sectionflags	@""
	.align	4
.nv.constant0._Z13kernel_gate_2PfS_i7unitaryS0_i:
	.zero		952


//--------------------- .nv.constant0._Z17init_state_vectorPfS_i --------------------------
	.section	.nv.constant0._Z17init_state_vectorPfS_i,"a",@progbits
	.sectionflags	@""
	.align	4
.nv.constant0._Z17init_state_vectorPfS_i:
	.zero		916


//--------------------- SYMBOLS --------------------------

	.type		.nv.reservedSmem.offset0,@object
	.size		.nv.reservedSmem.offset0,0x4
